def matmul_kernel(
    a_ptr,
    b_ptr,
    c_ptr,
    M,
    N,
    K,
    stride_am,
    stride_ak,
    stride_bk,
    stride_bn,
    stride_cm,
    stride_cn,
    BLOCK_M: tl.constexpr,
    BLOCK_N: tl.constexpr,
    BLOCK_K: tl.constexpr,
    GROUP_M: tl.constexpr,
):
    pid = tl.program_id(axis=0)
    num_pid_m = tl.cdiv(M, BLOCK_M)
    num_pid_n = tl.cdiv(N, BLOCK_N)
    num_pid_in_group = GROUP_M * num_pid_n
    group_id = pid // num_pid_in_group
    first_pid_m = group_id * GROUP_M
    group_size_m = min(num_pid_m - first_pid_m, GROUP_M)
    pid_m = first_pid_m + ((pid % num_pid_in_group) % group_size_m)
    pid_n = (pid % num_pid_in_group) // group_size_m

    offs_am = (pid_m * BLOCK_M + tl.arange(0, BLOCK_M)) % M
    offs_bn = (pid_n * BLOCK_N + tl.arange(0, BLOCK_N)) % N
    offs_k = tl.arange(0, BLOCK_K)
    a_ptrs = a_ptr + offs_am[:, None] * stride_am + offs_k[None, :] * stride_ak
    b_ptrs = b_ptr + offs_k[:, None] * stride_bk + offs_bn[None, :] * stride_bn

    acc = tl.zeros((BLOCK_M, BLOCK_N), dtype=tl.float32)
    for kk in range(0, tl.cdiv(K, BLOCK_K)):
        a = tl.load(a_ptrs, mask=offs_k[None, :] < K - kk * BLOCK_K, other=0.0)
        b = tl.load(b_ptrs, mask=offs_k[:, None] < K - kk * BLOCK_K, other=0.0)
        acc = tl.dot(a, b, acc)
        a_ptrs += BLOCK_K * stride_ak
        b_ptrs += BLOCK_K * stride_bk

    c = acc.to(c_ptr.dtype.element_ty)
    offs_cm = pid_m * BLOCK_M + tl.arange(0, BLOCK_M)
    offs_cn = pid_n * BLOCK_N + tl.arange(0, BLOCK_N)
    c_ptrs = c_ptr + offs_cm[:, None] * stride_cm + offs_cn[None, :] * stride_cn
    mask = (offs_cm[:, None] < M) & (offs_cn[None, :] < N)
    tl.store(c_ptrs, c, mask=mask)

# config = {"BLOCK_K": 32, "BLOCK_M": 512, "BLOCK_N": 64, "GROUP_M": 8, "arch": "sm_100", "dtype": "fp8e4m3", "num_ctas": 4, "num_stages": 3, "num_warps": 4}
# arch = sm_100


// ===== COMPILED SASS (sm_100a) =====

	.target	sm_100a

	.elftype	@"ET_EXEC"


//--------------------- .note.nv.tkinfo           --------------------------
	.section	.note.nv.tkinfo,"",@"SHT_NOTE"
	.sectionflags	@"SHF_NOTE_NV_TKINFO"
	.tkinfo
        /*0018*/ 	.word	0x00000081
        /*0030*/ 	.string	""
        /*0030*/ 	.string	"ptxas-blackwell"
        /*0030*/ 	.string	"Cuda compilation tools, release 12.9, V12.9.86"
        /*0030*/ 	.string	"Build cuda_12.9.r12.9/compiler.36037853_0"
        /*0030*/ 	.string	"-v  -suppress-debug-info  -lineinfo  -arch sm_100a "



//--------------------- .note.nv.cuver            --------------------------
	.section	.note.nv.cuver,"",@"SHT_NOTE"
	.sectionflags	@"SHF_NOTE_NV_CUVER"
        /*0018*/ 	.short	0x0001
        /*001a*/ 	.short	0x0064
        /*001c*/ 	.short	0x0001
        /*001e*/ 	.short	0x0000
        /*0020*/ 	.short	0x0001
        /*0022*/ 	.short	0x0000


//--------------------- .nv.info                  --------------------------
	.section	.nv.info,"",@"SHT_CUDA_INFO"
	.align	4


	//----- nvinfo : EIATTR_REGCOUNT
	.align		4
        /*0000*/ 	.byte	0x04, 0x2f
        /*0002*/ 	.short	(.L_4 - .L_3)
	.align		4
.L_3:
        /*0004*/ 	.word	index@(matmul_kernel)
        /*0008*/ 	.word	0x000000ee


	//----- nvinfo : EIATTR_FRAME_SIZE
	.align		4
.L_4:
        /*000c*/ 	.byte	0x04, 0x11
        /*000e*/ 	.short	(.L_6 - .L_5)
	.align		4
.L_5:
        /*0010*/ 	.word	index@($__internal_2_$__cuda_sm10x_tcgen05_guardrail_trap_unallocated_columns_being_dealloced)
        /*0014*/ 	.word	0x00000000


	//----- nvinfo : EIATTR_FRAME_SIZE
	.align		4
.L_6:
        /*0018*/ 	.byte	0x04, 0x11
        /*001a*/ 	.short	(.L_8 - .L_7)
	.align		4
.L_7:
        /*001c*/ 	.word	index@($__internal_1_$__cuda_sm10x_tcgen05_guardrail_trap_phase_invalid_during_alloc)
        /*0020*/ 	.word	0x00000000


	//----- nvinfo : EIATTR_FRAME_SIZE
	.align		4
.L_8:
        /*0024*/ 	.byte	0x04, 0x11
        /*0026*/ 	.short	(.L_10 - .L_9)
	.align		4
.L_9:
        /*0028*/ 	.word	index@($__internal_0_$__cuda_sm10x_tcgen05_guardrail_trap_col_being_dealloced_not_returned_by_alloc)
        /*002c*/ 	.word	0x00000000


	//----- nvinfo : EIATTR_FRAME_SIZE
	.align		4
.L_10:
        /*0030*/ 	.byte	0x04, 0x11
        /*0032*/ 	.short	(.L_12 - .L_11)
	.align		4
.L_11:
        /*0034*/ 	.word	index@(matmul_kernel)
        /*0038*/ 	.word	0x00000000


	//----- nvinfo : EIATTR_MIN_STACK_SIZE
	.align		4
.L_12:
        /*003c*/ 	.byte	0x04, 0x12
        /*003e*/ 	.short	(.L_14 - .L_13)
	.align		4
.L_13:
        /*0040*/ 	.word	index@(matmul_kernel)
        /*0044*/ 	.word	0x00000000
.L_14:


//--------------------- .nv.info.matmul_kernel    --------------------------
	.section	.nv.info.matmul_kernel,"",@"SHT_CUDA_INFO"
	.sectionflags	@""
	.align	4


	//----- nvinfo : EIATTR_CUDA_API_VERSION
	.align		4
        /*0000*/ 	.byte	0x04, 0x37
        /*0002*/ 	.short	(.L_16 - .L_15)
.L_15:
        /*0004*/ 	.word	0x00000081


	//----- nvinfo : EIATTR_KPARAM_INFO
	.align		4
.L_16:
        /*0008*/ 	.byte	0x04, 0x17
        /*000a*/ 	.short	(.L_18 - .L_17)
.L_17:
        /*000c*/ 	.word	0x00000000
        /*0010*/ 	.short	0x000d
        /*0012*/ 	.short	0x0048
        /*0014*/ 	.byte	0x00, 0xf4, 0x21, 0x00


	//----- nvinfo : EIATTR_KPARAM_INFO
	.align		4
.L_18:
        /*0018*/ 	.byte	0x04, 0x17
        /*001a*/ 	.short	(.L_20 - .L_19)
.L_19:
        /*001c*/ 	.word	0x00000000
        /*0020*/ 	.short	0x000c
        /*0022*/ 	.short	0x0040
        /*0024*/ 	.byte	0x00, 0xf4, 0x21, 0x00


	//----- nvinfo : EIATTR_KPARAM_INFO
	.align		4
.L_20:
        /*0028*/ 	.byte	0x04, 0x17
        /*002a*/ 	.short	(.L_22 - .L_21)
.L_21:
        /*002c*/ 	.word	0x00000000
        /*0030*/ 	.short	0x000b
        /*0032*/ 	.short	0x0038
        /*0034*/ 	.byte	0x00, 0xf0, 0x11, 0x00


	//----- nvinfo : EIATTR_KPARAM_INFO
	.align		4
.L_22:
        /*0038*/ 	.byte	0x04, 0x17
        /*003a*/ 	.short	(.L_24 - .L_23)
.L_23:
        /*003c*/ 	.word	0x00000000
        /*0040*/ 	.short	0x000a
        /*0042*/ 	.short	0x0034
        /*0044*/ 	.byte	0x00, 0xf0, 0x11, 0x00


	//----- nvinfo : EIATTR_KPARAM_INFO
	.align		4
.L_24:
        /*0048*/ 	.byte	0x04, 0x17
        /*004a*/ 	.short	(.L_26 - .L_25)
.L_25:
        /*004c*/ 	.word	0x00000000
        /*0050*/ 	.short	0x0009
        /*0052*/ 	.short	0x0030
        /*0054*/ 	.byte	0x00, 0xf0, 0x11, 0x00


	//----- nvinfo : EIATTR_KPARAM_INFO
	.align		4
.L_26:
        /*0058*/ 	.byte	0x04, 0x17
        /*005a*/ 	.short	(.L_28 - .L_27)
.L_27:
        /*005c*/ 	.word	0x00000000
        /*0060*/ 	.short	0x0008
        /*0062*/ 	.short	0x002c
        /*0064*/ 	.byte	0x00, 0xf0, 0x11, 0x00


	//----- nvinfo : EIATTR_KPARAM_INFO
	.align		4
.L_28:
        /*0068*/ 	.byte	0x04, 0x17
        /*006a*/ 	.short	(.L_30 - .L_29)
.L_29:
        /*006c*/ 	.word	0x00000000
        /*0070*/ 	.short	0x0007
        /*0072*/ 	.short	0x0028
        /*0074*/ 	.byte	0x00, 0xf0, 0x11, 0x00


	//----- nvinfo : EIATTR_KPARAM_INFO
	.align		4
.L_30:
        /*0078*/ 	.byte	0x04, 0x17
        /*007a*/ 	.short	(.L_32 - .L_31)
.L_31:
        /*007c*/ 	.word	0x00000000
        /*0080*/ 	.short	0x0006
        /*0082*/ 	.short	0x0024
        /*0084*/ 	.byte	0x00, 0xf0, 0x11, 0x00


	//----- nvinfo : EIATTR_KPARAM_INFO
	.align		4
.L_32:
        /*0088*/ 	.byte	0x04, 0x17
        /*008a*/ 	.short	(.L_34 - .L_33)
.L_33:
        /*008c*/ 	.word	0x00000000
        /*0090*/ 	.short	0x0005
        /*0092*/ 	.short	0x0020
        /*0094*/ 	.byte	0x00, 0xf0, 0x11, 0x00


	//----- nvinfo : EIATTR_KPARAM_INFO
	.align		4
.L_34:
        /*0098*/ 	.byte	0x04, 0x17
        /*009a*/ 	.short	(.L_36 - .L_35)
.L_35:
        /*009c*/ 	.word	0x00000000
        /*00a0*/ 	.short	0x0004
        /*00a2*/ 	.short	0x001c
        /*00a4*/ 	.byte	0x00, 0xf0, 0x11, 0x00


	//----- nvinfo : EIATTR_KPARAM_INFO
	.align		4
.L_36:
        /*00a8*/ 	.byte	0x04, 0x17
        /*00aa*/ 	.short	(.L_38 - .L_37)
.L_37:
        /*00ac*/ 	.word	0x00000000
        /*00b0*/ 	.short	0x0003
        /*00b2*/ 	.short	0x0018
        /*00b4*/ 	.byte	0x00, 0xf0, 0x11, 0x00


	//----- nvinfo : EIATTR_KPARAM_INFO
	.align		4
.L_38:
        /*00b8*/ 	.byte	0x04, 0x17
        /*00ba*/ 	.short	(.L_40 - .L_39)
.L_39:
        /*00bc*/ 	.word	0x00000000
        /*00c0*/ 	.short	0x0002
        /*00c2*/ 	.short	0x0010
        /*00c4*/ 	.byte	0x00, 0xf4, 0x21, 0x00


	//----- nvinfo : EIATTR_KPARAM_INFO
	.align		4
.L_40:
        /*00c8*/ 	.byte	0x04, 0x17
        /*00ca*/ 	.short	(.L_42 - .L_41)
.L_41:
        /*00cc*/ 	.word	0x00000000
        /*00d0*/ 	.short	0x0001
        /*00d2*/ 	.short	0x0008
        /*00d4*/ 	.byte	0x00, 0xf4, 0x21, 0x00


	//----- nvinfo : EIATTR_KPARAM_INFO
	.align		4
.L_42:
        /*00d8*/ 	.byte	0x04, 0x17
        /*00da*/ 	.short	(.L_44 - .L_43)
.L_43:
        /*00dc*/ 	.word	0x00000000
        /*00e0*/ 	.short	0x0000
        /*00e2*/ 	.short	0x0000
        /*00e4*/ 	.byte	0x00, 0xf4, 0x21, 0x00


	//----- nvinfo : EIATTR_EXPLICIT_CLUSTER
	.align		4
.L_44:
        /*00e8*/ 	.byte	0x01, 0x3e
	.zero		2


	//----- nvinfo : EIATTR_CTA_PER_CLUSTER
	.align		4
        /*00ec*/ 	.byte	0x04, 0x3d
        /*00ee*/ 	.short	(.L_46 - .L_45)
.L_45:
        /*00f0*/ 	.word	0x00000004
        /*00f4*/ 	.word	0x00000001
        /*00f8*/ 	.word	0x00000001


	//----- nvinfo : EIATTR_AT_ENTRY_FRAGMENTS
	.align		4
.L_46:
        /*00fc*/ 	.byte	0x04, 0x4f
        /*00fe*/ 	.short	(.L_48 - .L_47)


	//   ....[0]....
.L_47:
        /*0100*/ 	.word	0x00000004


	//----- nvinfo : EIATTR_RESERVED_SMEM_USED
	.align		4
.L_48:
        /*0104*/ 	.byte	0x01, 0x41
	.zero		2


	//----- nvinfo : EIATTR_SPARSE_MMA_MASK
	.align		4
        /*0108*/ 	.byte	0x03, 0x50
        /*010a*/ 	.short	0x0000


	//----- nvinfo : EIATTR_TCGEN05_1CTA_USED
	.align		4
        /*010c*/ 	.byte	0x01, 0x51
	.zero		2


	//----- nvinfo : EIATTR_MAXREG_COUNT
	.align		4
        /*0110*/ 	.byte	0x03, 0x1b
        /*0112*/ 	.short	0x00ff


	//----- nvinfo : EIATTR_NUM_BARRIERS
	.align		4
        /*0114*/ 	.byte	0x02, 0x4c
        /*0116*/ 	.byte	0x01
	.zero		1


	//----- nvinfo : EIATTR_INT_WARP_WIDE_INSTR_OFFSETS
	.align		4
        /*0118*/ 	.byte	0x04, 0x31
        /*011a*/ 	.short	(.L_50 - .L_49)


	//   ....[0]....
.L_49:
        /*011c*/ 	.word	0x00000da0


	//   ....[1]....
        /*0120*/ 	.word	0x00000dd0


	//   ....[2]....
        /*0124*/ 	.word	0x000034f0


	//   ....[3]....
        /*0128*/ 	.word	0x00007080


	//   ....[4]....
        /*012c*/ 	.word	0x000070d0


	//----- nvinfo : EIATTR_COOP_GROUP_MASK_REGIDS
	.align		4
.L_50:
        /*0130*/ 	.byte	0x04, 0x29
        /*0132*/ 	.short	(.L_52 - .L_51)


	//   ....[0]....
.L_51:
        /*0134*/ 	.word	0xffffffff


	//   ....[1]....
        /*0138*/ 	.word	0xffffffff


	//   ....[2]....
        /*013c*/ 	.word	0xffffffff


	//   ....[3]....
        /*0140*/ 	.word	0xffffffff


	//----- nvinfo : EIATTR_COOP_GROUP_INSTR_OFFSETS
	.align		4
.L_52:
        /*0144*/ 	.byte	0x04, 0x28
        /*0146*/ 	.short	(.L_54 - .L_53)


	//   ....[0]....
.L_53:
        /*0148*/ 	.word	0x00000060


	//   ....[1]....
        /*014c*/ 	.word	0x00000320


	//   ....[2]....
        /*0150*/ 	.word	0x00006f10


	//   ....[3]....
        /*0154*/ 	.word	0x00007180


	//----- nvinfo : EIATTR_VRC_CTA_INIT_COUNT
	.align		4
.L_54:
        /*0158*/ 	.byte	0x02, 0x4a
        /*015a*/ 	.byte	0x80
	.zero		1


	//----- nvinfo : EIATTR_MBARRIER_INSTR_OFFSETS
	.align		4
        /*015c*/ 	.byte	0x04, 0x39
        /*015e*/ 	.short	(.L_56 - .L_55)


	//   ....[0]....
.L_55:
        /*0160*/ 	.word	0x00000ed0
        /*0164*/ 	.word	0x000000ff
        /*0168*/ 	.word	0x00000000
        /*016c*/ 	.short	0x0100
        /*016e*/ 	.byte	0x0d
	.zero		1


	//   ....[1]....
        /*0170*/ 	.word	0x00003550
        /*0174*/ 	.word	0x000000ff
        /*0178*/ 	.word	0x00003008
        /*017c*/ 	.short	0x0100
        /*017e*/ 	.byte	0x12
	.zero		1


	//   ....[2]....
        /*0180*/ 	.word	0x00003d90
        /*0184*/ 	.word	0x000000ff
        /*0188*/ 	.word	0x00000000
        /*018c*/ 	.short	0x010a
        /*018e*/ 	.byte	0x0d
	.zero		1


	//   ....[3]....
        /*0190*/ 	.word	0x00004ff0
        /*0194*/ 	.word	0x000000ff
        /*0198*/ 	.word	0x00000000
        /*019c*/ 	.short	0x010a
        /*019e*/ 	.byte	0x0d
	.zero		1


	//   ....[4]....
        /*01a0*/ 	.word	0x00005130
        /*01a4*/ 	.word	0x000000ff
        /*01a8*/ 	.word	0x00003000
        /*01ac*/ 	.short	0x0108
        /*01ae*/ 	.byte	0x12
	.zero		1


	//   ....[5]....
        /*01b0*/ 	.word	0x000051c0
        /*01b4*/ 	.word	0x000000ff
        /*01b8*/ 	.word	0x00003008
        /*01bc*/ 	.short	0x0108
        /*01be*/ 	.byte	0x12
	.zero		1


	//   ....[6]....
        /*01c0*/ 	.word	0x000071a0
        /*01c4*/ 	.word	0x000000ff
        /*01c8*/ 	.word	0x00000000
        /*01cc*/ 	.short	0x010a
        /*01ce*/ 	.byte	0x0d
	.zero		1


	//   ....[7]....
        /*01d0*/ 	.word	0x000071d0
        /*01d4*/ 	.word	0x000000ff
        /*01d8*/ 	.word	0x00000000
        /*01dc*/ 	.short	0x010a
        /*01de*/ 	.byte	0x0d
	.zero		1


	//----- nvinfo : EIATTR_NUM_MBARRIERS
	.align		4
.L_56:
        /*01e0*/ 	.byte	0x03, 0x38
        /*01e2*/ 	.short	0x0002


	//----- nvinfo : EIATTR_EXIT_INSTR_OFFSETS
	.align		4
        /*01e4*/ 	.byte	0x04, 0x1c
        /*01e6*/ 	.short	(.L_58 - .L_57)


	//   ....[0]....
.L_57:
        /*01e8*/ 	.word	0x00007190


	//----- nvinfo : EIATTR_REQNTID
	.align		4
.L_58:
        /*01ec*/ 	.byte	0x04, 0x10
        /*01ee*/ 	.short	(.L_60 - .L_59)
.L_59:
        /*01f0*/ 	.word	0x00000080
        /*01f4*/ 	.word	0x00000001
        /*01f8*/ 	.word	0x00000001


	//----- nvinfo : EIATTR_CRS_STACK_SIZE
	.align		4
.L_60:
        /*01fc*/ 	.byte	0x04, 0x1e
        /*01fe*/ 	.short	(.L_62 - .L_61)
.L_61:
        /*0200*/ 	.word	0x00000000


	//----- nvinfo : EIATTR_CBANK_PARAM_SIZE
	.align		4
.L_62:
        /*0204*/ 	.byte	0x03, 0x19
        /*0206*/ 	.short	0x0050


	//----- nvinfo : EIATTR_PARAM_CBANK
	.align		4
        /*0208*/ 	.byte	0x04, 0x0a
        /*020a*/ 	.short	(.L_64 - .L_63)
	.align		4
.L_63:
        /*020c*/ 	.word	index@(.nv.constant0.matmul_kernel)
        /*0210*/ 	.short	0x0380
        /*0212*/ 	.short	0x0050


	//----- nvinfo : EIATTR_SW_WAR
	.align		4
.L_64:
        /*0214*/ 	.byte	0x04, 0x36
        /*0216*/ 	.short	(.L_66 - .L_65)
.L_65:
        /*0218*/ 	.word	0x00000008
.L_66:


//--------------------- .nv.compat                --------------------------
	.section	.nv.compat,"",@"SHT_CUDA_COMPAT_INFO"
	.align	4
        /*0000*/ 	.byte	0x02, 0x02, 0x02, 0x00, 0x02, 0x05, 0x05, 0x00, 0x02, 0x03, 0x00, 0x00, 0x02, 0x06, 0x01, 0x00


//--------------------- .nv.callgraph             --------------------------
	.section	.nv.callgraph,"",@"SHT_CUDA_CALLGRAPH"
	.align	4
	.sectionentsize	8
	.align		4
        /*0000*/ 	.word	0x00000000
	.align		4
        /*0004*/ 	.word	0xffffffff
	.align		4
        /*0008*/ 	.word	0x00000000
	.align		4
        /*000c*/ 	.word	0xfffffffe
	.align		4
        /*0010*/ 	.word	0x00000000
	.align		4
        /*0014*/ 	.word	0xfffffffd
	.align		4
        /*0018*/ 	.word	0x00000000
	.align		4
        /*001c*/ 	.word	0xfffffffc


//--------------------- .text.matmul_kernel       --------------------------
	.section	.text.matmul_kernel,"ax",@progbits
	.align	128
        .global         matmul_kernel
        .type           matmul_kernel,@function
        .size           matmul_kernel,(.L_x_20 - matmul_kernel)
        .other          matmul_kernel,@"STO_CUDA_ENTRY STV_DEFAULT"
matmul_kernel:
.text.matmul_kernel:
[----:B------:R-:W0:Y:S01]  /*0000*/  LDC R1, c[0x0][0x37c] ;  /* 0x0000df00ff017b82 */ /* 0x000e220000000800 */
[----:B------:R-:W1:Y:S01]  /*0010*/  S2R R70, SR_TID.X ;  /* 0x0000000000467919 */ /* 0x000e620000002100 */
[----:B------:R-:W2:Y:S01]  /*0020*/  LDCU.64 UR16, c[0x0][0x358] ;  /* 0x00006b00ff1077ac */ /* 0x000ea20008000a00 */
[----:B-1----:R-:W-:-:S13]  /*0030*/  ISETP.GE.U32.AND P1, PT, R70, 0x20, PT ;  /* 0x000000204600780c */ /* 0x002fda0003f26070 */
[----:B--2---:R-:W-:Y:S05]  /*0040*/  @P1 BRA `(.L_x_0) ;  /* 0x0000000000b81947 */ /* 0x004fea0003800000 */
[----:B------:R-:W1:Y:S01]  /*0050*/  S2UR UR6, SR_CgaCtaId ;  /* 0x00000000000679c3 */ /* 0x000e620000008800 */
[----:B------:R-:W-:Y:S01]  /*0060*/  NOP ;  /* 0x0000000000007918 */ /* 0x000fe20000000000 */
[----:B------:R-:W-:Y:S02]  /*0070*/  UMOV UR4, 0x40 ;  /* 0x0000004000047882 */ /* 0x000fe40000000000 */
[----:B-1----:R-:W-:-:S09]  /*0080*/  ULEA UR4, UR6, UR4, 0x18 ;  /* 0x0000000406047291 */ /* 0x002fd2000f8ec0ff */
[----:B------:R-:W1:Y:S01]  /*0090*/  LDS.U8 R0, [UR4] ;  /* 0x00000004ff007984 */ /* 0x000e620008000000 */
[----:B------:R-:W-:Y:S02]  /*00a0*/  UMOV UR4, 0x400 ;  /* 0x0000040000047882 */ /* 0x000fe40000000000 */
[----:B------:R-:W-:Y:S01]  /*00b0*/  ULEA UR4, UR6, UR4, 0x18 ;  /* 0x0000000406047291 */ /* 0x000fe2000f8ec0ff */
[----:B-1----:R-:W-:-:S13]  /*00c0*/  ISETP.NE.AND P0, PT, R0, RZ, PT ;  /* 0x000000ff0000720c */ /* 0x002fda0003f05270 */
[----:B------:R-:W-:Y:S05]  /*00d0*/  @P0 BRA `(.L_x_1) ;  /* 0x00000000007c0947 */ /* 0x000fea0003800000 */
[----:B------:R-:W-:-:S13]  /*00e0*/  ELECT P0, URZ, PT ;  /* 0x0000000000ff782f */ /* 0x000fda0003800000 */
[----:B------:R-:W-:Y:S05]  /*00f0*/  @!P0 BRA `(.L_x_2) ;  /* 0x0000000000848947 */ /* 0x000fea0003800000 */
[----:B------:R-:W-:Y:S01]  /*0100*/  UMOV UR5, 0x2 ;  /* 0x0000000200057882 */ /* 0x000fe20000000000 */
[----:B------:R-:W-:Y:S02]  /*0110*/  IMAD.MOV.U32 R4, RZ, RZ, 0x1 ;  /* 0x00000001ff047424 */ /* 0x000fe400078e00ff */
[----:B------:R-:W-:Y:S02]  /*0120*/  IMAD.MOV.U32 R5, RZ, RZ, 0x3 ;  /* 0x00000003ff057424 */ /* 0x000fe400078e00ff */
[----:B------:R-:W-:Y:S04]  /*0130*/  DEPBAR.LE SB1, 0x36 ;  /* 0x00009d800000791a */ /* 0x000fe80000000000 */
[----:B------:R-:W1:Y:S02]  /*0140*/  UTCATOMSWS.FIND_AND_SET.ALIGN UP0, UR5, UR5 ;  /* 0x00000005000575e3 */ /* 0x000e640008000800 */
[----:B-1----:R-:W-:-:S04]  /*0150*/  PLOP3.LUT P0, PT, PT, PT, UP0, 0x80, 0x8 ;  /* 0x000000000008781c */ /* 0x002fc80003f0f008 */
[----:B------:R-:W-:-:S04]  /*0160*/  SEL R0, RZ, 0xffffffff, !P0 ;  /* 0xffffffffff007807 */ /* 0x000fc80004000000 */
[----:B------:R-:W-:Y:S01]  /*0170*/  ISETP.NE.AND P0, PT, R0, RZ, PT ;  /* 0x000000ff0000720c */ /* 0x000fe20003f05270 */
[----:B------:R-:W-:-:S12]  /*0180*/  IMAD.U32 R0, RZ, RZ, UR5 ;  /* 0x00000005ff007e24 */ /* 0x000fd8000f8e00ff */
[----:B------:R-:W-:Y:S05]  /*0190*/  @P0 BRA `(.L_x_3) ;  /* 0x0000000000240947 */ /* 0x000fea0003800000 */
.L_x_4:
[----:B------:R-:W-:Y:S05]  /*01a0*/  NANOSLEEP 0x64 ;  /* 0x000000640000795d */ /* 0x000fea0003800000 */
[----:B------:R-:W-:-:S05]  /*01b0*/  UMOV UR5, 0x2 ;  /* 0x0000000200057882 */ /* 0x000fca0000000000 */
[----:B------:R-:W-:Y:S04]  /*01c0*/  DEPBAR.LE SB1, 0x36 ;  /* 0x00009d800000791a */ /* 0x000fe80000000000 */
[----:B------:R-:W1:Y:S02]  /*01d0*/  UTCATOMSWS.FIND_AND_SET.ALIGN UP0, UR5, UR5 ;  /* 0x00000005000575e3 */ /* 0x000e640008000800 */
[----:B-1----:R-:W-:-:S04]  /*01e0*/  PLOP3.LUT P0, PT, PT, PT, UP0, 0x80, 0x8 ;  /* 0x000000000008781c */ /* 0x002fc80003f0f008 */
[----:B------:R-:W-:-:S04]  /*01f0*/  SEL R0, RZ, 0xffffffff, !P0 ;  /* 0xffffffffff007807 */ /* 0x000fc80004000000 */
[----:B------:R-:W-:Y:S01]  /*0200*/  ISETP.NE.AND P0, PT, R0, RZ, PT ;  /* 0x000000ff0000720c */ /* 0x000fe20003f05270 */
[----:B------:R-:W-:-:S12]  /*0210*/  IMAD.U32 R0, RZ, RZ, UR5 ;  /* 0x00000005ff007e24 */ /* 0x000fd8000f8e00ff */
[----:B------:R-:W-:Y:S05]  /*0220*/  @!P0 BRA `(.L_x_4) ;  /* 0xfffffffc00dc8947 */ /* 0x000fea000383ffff */
.L_x_3:
[C---:B------:R-:W-:Y:S01]  /*0230*/  VIADD R3, R0.reuse, 0x10 ;  /* 0x0000001000037836 */ /* 0x040fe20000000000 */
[----:B------:R-:W-:Y:S01]  /*0240*/  UMOV UR5, 0x50 ;  /* 0x0000005000057882 */ /* 0x000fe20000000000 */
[----:B------:R-:W-:Y:S01]  /*0250*/  SHF.L.U32 R2, R5, R0, RZ ;  /* 0x0000000005027219 */ /* 0x000fe200000006ff */
[----:B------:R-:W-:Y:S01]  /*0260*/  ULEA UR5, UR6, UR5, 0x18 ;  /* 0x0000000506057291 */ /* 0x000fe2000f8ec0ff */
[----:B------:R-:W-:Y:S01]  /*0270*/  IMAD.SHL.U32 R0, R0, 0x20, RZ ;  /* 0x0000002000007824 */ /* 0x000fe200078e00ff */
[----:B------:R-:W-:-:S04]  /*0280*/  SHF.L.U32 R3, R4, R3, RZ ;  /* 0x0000000304037219 */ /* 0x000fc800000006ff */
[----:B------:R-:W-:-:S05]  /*0290*/  LOP3.LUT R2, R3, R2, RZ, 0xfc, !PT ;  /* 0x0000000203027212 */ /* 0x000fca00078efcff */
[----:B------:R1:W-:Y:S04]  /*02a0*/  ATOMS.OR RZ, [UR5], R2 ;  /* 0x00000002ffff798c */ /* 0x0003e8000b000005 */
[----:B------:R1:W-:Y:S01]  /*02b0*/  STS [UR4], R0 ;  /* 0x00000000ff007988 */ /* 0x0003e20008000804 */
[----:B------:R-:W-:Y:S05]  /*02c0*/  BRA `(.L_x_2) ;  /* 0x0000000000107947 */ /* 0x000fea0003800000 */
.L_x_1:
[----:B------:R-:W-:Y:S01]  /*02d0*/  IMAD.MOV.U32 R0, RZ, RZ, -0x1 ;  /* 0xffffffffff007424 */ /* 0x000fe200078e00ff */
[----:B------:R-:W-:-:S04]  /*02e0*/  MOV R2, 0x310 ;  /* 0x0000031000027802 */ /* 0x000fc80000000f00 */
[----:B------:R1:W-:Y:S03]  /*02f0*/  STS [UR4], R0 ;  /* 0x00000000ff007988 */ /* 0x0003e60008000804 */
[----:B01----:R-:W-:Y:S05]  /*0300*/  CALL.REL.NOINC `($__internal_1_$__cuda_sm10x_tcgen05_guardrail_trap_phase_invalid_during_alloc) ;  /* 0x0000006c00c87944 */ /* 0x003fea0003c00000 */
.L_x_2:
[----:B------:R-:W-:Y:S05]  /*0310*/  WARPSYNC.ALL ;  /* 0x0000000000007948 */ /* 0x000fea0003800000 */
[----:B------:R-:W-:Y:S01]  /*0320*/  NOP ;  /* 0x0000000000007918 */ /* 0x000fe20000000000 */
.L_x_0:
[----:B------:R-:W2:Y:S08]  /*0330*/  LDC.64 R56, c[0x0][0x398] ;  /* 0x0000e600ff387b82 */ /* 0x000eb00000000a00 */
[----:B------:R-:W3:Y:S02]  /*0340*/  S2UR UR5, SR_CgaSize ;  /* 0x00000000000579c3 */ /* 0x000ee40000008a00 */
[----:B---3--:R-:W-:-:S12]  /*0350*/  UIMAD UR5, UR5, -0xa0, URZ ;  /* 0xffffff60050578a4 */ /* 0x008fd8000f8e02ff */
[----:B------:R-:W3:Y:S01]  /*0360*/  LDCU UR5, c[0x0][UR5+0x2b0] ;  /* 0x00005600050577ac */ /* 0x000ee20008000800 */
[----:B------:R-:W-:Y:S01]  /*0370*/  SHF.R.U32.HI R13, RZ, 0x5, R70 ;  /* 0x00000005ff0d7819 */ /* 0x000fe20000011646 */
[----:B------:R-:W4:Y:S03]  /*0380*/  LDCU UR9, c[0x0][0x3a4] ;  /* 0x00007480ff0977ac */ /* 0x000f260008000800 */
[----:B------:R-:W-:Y:S01]  /*0390*/  SGXT.U32 R13, R13, 0x2 ;  /* 0x000000020d0d781a */ /* 0x000fe20000000000 */
[----:B------:R-:W5:Y:S01]  /*03a0*/  S2UR UR4, SR_CTAID.X ;  /* 0x00000000000479c3 */ /* 0x000f620000002500 */
[----:B------:R-:W1:Y:S01]  /*03b0*/  LDCU.128 UR20, c[0x0][0x380] ;  /* 0x00007000ff1477ac */ /* 0x000e620008000c00 */
[----:B------:R-:W-:Y:S01]  /*03c0*/  UMOV UR7, 0x1 ;  /* 0x0000000100077882 */ /* 0x000fe20000000000 */
[----:B-12---:R-:W-:Y:S01]  /*03d0*/  VIADD R0, R57, 0x3f ;  /* 0x0000003f39007836 */ /* 0x006fe20000000000 */
[----:B------:R-:W-:-:S02]  /*03e0*/  IABS R15, R56 ;  /* 0x00000038000f7213 */ /* 0x000fc40000000000 */
[----:B------:R-:W-:Y:S02]  /*03f0*/  IABS R8, R57 ;  /* 0x0000003900087213 */ /* 0x000fe40000000000 */
[----:B------:R-:W-:Y:S02]  /*0400*/  SHF.R.S32.HI R3, RZ, 0x1f, R0 ;  /* 0x0000001fff037819 */ /* 0x000fe40000011400 */
[----:B-----5:R-:W-:Y:S02]  /*0410*/  I2FP.F32.U32 R5, UR4 ;  /* 0x0000000400057c45 */ /* 0x020fe40008201000 */
[----:B------:R-:W-:-:S03]  /*0420*/  LEA.HI R3, R3, R0, RZ, 0x6 ;  /* 0x0000000003037211 */ /* 0x000fc600078f30ff */
[----:B---3--:R-:W-:Y:S01]  /*0430*/  FMUL R5, R5, UR5 ;  /* 0x0000000505057c20 */ /* 0x008fe20008400000 */
[----:B------:R-:W-:Y:S01]  /*0440*/  SHF.R.S32.HI R3, RZ, 0x6, R3 ;  /* 0x00000006ff037819 */ /* 0x000fe20000011403 */
[----:B------:R-:W1:Y:S04]  /*0450*/  S2UR UR5, SR_CgaCtaId ;  /* 0x00000000000579c3 */ /* 0x000e680000008800 */
[----:B------:R-:W-:Y:S01]  /*0460*/  IMAD.SHL.U32 R4, R3, 0x8, RZ ;  /* 0x0000000803047824 */ /* 0x000fe200078e00ff */
[----:B------:R-:W-:Y:S04]  /*0470*/  F2I.U32.TRUNC.NTZ R5, R5 ;  /* 0x0000000500057305 */ /* 0x000fe8000020f000 */
[----:B------:R-:W-:-:S04]  /*0480*/  IABS R7, R4 ;  /* 0x0000000400077213 */ /* 0x000fc80000000000 */
[----:B------:R-:W2:Y:S01]  /*0490*/  I2F.RP R0, R7 ;  /* 0x0000000700007306 */ /* 0x000ea20000209400 */
[----:B-1----:R-:W-:-:S07]  /*04a0*/  USHF.L.U32 UR4, UR5, 0x7, URZ ;  /* 0x0000000705047899 */ /* 0x002fce00080006ff */
[----:B--2---:R-:W1:Y:S01]  /*04b0*/  MUFU.RCP R0, R0 ;  /* 0x0000000000007308 */ /* 0x004e620000001000 */
[----:B------:R-:W-:Y:S01]  /*04c0*/  ULOP3.LUT UR4, UR4, 0x180, URZ, 0xc0, !UPT ;  /* 0x0000018004047892 */ /* 0x000fe2000f8ec0ff */
[----:B-1----:R-:W-:Y:S01]  /*04d0*/  VIADD R2, R0, 0xffffffe ;  /* 0x0ffffffe00027836 */ /* 0x002fe20000000000 */
[----:B------:R-:W-:-:S05]  /*04e0*/  IABS R0, R5 ;  /* 0x0000000500007213 */ /* 0x000fca0000000000 */
[----:B------:R1:W2:Y:S02]  /*04f0*/  F2I.FTZ.U32.TRUNC.NTZ R3, R2 ;  /* 0x0000000200037305 */ /* 0x0002a4000021f000 */
[----:B-1----:R-:W-:Y:S02]  /*0500*/  IMAD.MOV.U32 R2, RZ, RZ, RZ ;  /* 0x000000ffff027224 */ /* 0x002fe400078e00ff */
[----:B--2---:R-:W-:-:S04]  /*0510*/  IMAD.MOV R6, RZ, RZ, -R3 ;  /* 0x000000ffff067224 */ /* 0x004fc800078e0a03 */
[----:B------:R-:W-:Y:S01]  /*0520*/  IMAD R9, R6, R7, RZ ;  /* 0x0000000706097224 */ /* 0x000fe200078e02ff */
[----:B------:R-:W-:-:S03]  /*0530*/  IABS R6, R4 ;  /* 0x0000000400067213 */ /* 0x000fc60000000000 */
[----:B------:R-:W-:-:S04]  /*0540*/  IMAD.HI.U32 R3, R3, R9, R2 ;  /* 0x0000000903037227 */ /* 0x000fc800078e0002 */
[----:B------:R-:W-:Y:S02]  /*0550*/  IMAD.MOV R2, RZ, RZ, -R6 ;  /* 0x000000ffff027224 */ /* 0x000fe400078e0a06 */
[----:B------:R-:W-:-:S04]  /*0560*/  IMAD.HI.U32 R3, R3, R0, RZ ;  /* 0x0000000003037227 */ /* 0x000fc800078e00ff */
[----:B------:R-:W-:Y:S01]  /*0570*/  IMAD R0, R3, R2, R0 ;  /* 0x0000000203007224 */ /* 0x000fe200078e0200 */
[----:B------:R-:W-:Y:S04]  /*0580*/  BAR.SYNC.DEFER_BLOCKING 0x0 ;  /* 0x0000000000007b1d */ /* 0x000fe80000010000 */
[----:B------:R-:W-:-:S13]  /*0590*/  ISETP.GT.U32.AND P2, PT, R7, R0, PT ;  /* 0x000000000700720c */ /* 0x000fda0003f44070 */
[----:B------:R-:W-:Y:S02]  /*05a0*/  @!P2 IMAD.IADD R0, R0, 0x1, -R7 ;  /* 0x000000010000a824 */ /* 0x000fe400078e0a07 */
[----:B------:R-:W-:Y:S01]  /*05b0*/  @!P2 VIADD R3, R3, 0x1 ;  /* 0x000000010303a836 */ /* 0x000fe20000000000 */
[----:B------:R-:W-:Y:S02]  /*05c0*/  ISETP.NE.AND P2, PT, R4, RZ, PT ;  /* 0x000000ff0400720c */ /* 0x000fe40003f45270 */
[----:B------:R-:W-:Y:S02]  /*05d0*/  ISETP.GE.U32.AND P0, PT, R0, R7, PT ;  /* 0x000000070000720c */ /* 0x000fe40003f06070 */
[----:B------:R-:W-:-:S04]  /*05e0*/  LOP3.LUT R0, R5, R4, RZ, 0x3c, !PT ;  /* 0x0000000405007212 */ /* 0x000fc800078e3cff */
[----:B------:R-:W-:Y:S01]  /*05f0*/  ISETP.GE.AND P3, PT, R0, RZ, PT ;  /* 0x000000ff0000720c */ /* 0x000fe20003f66270 */
[----:B------:R-:W-:-:S06]  /*0600*/  VIADD R0, R56, 0x1ff ;  /* 0x000001ff38007836 */ /* 0x000fcc0000000000 */
[----:B------:R-:W-:-:S04]  /*0610*/  @P0 VIADD R3, R3, 0x1 ;  /* 0x0000000103030836 */ /* 0x000fc80000000000 */
[----:B------:R-:W-:Y:S01]  /*0620*/  IMAD.MOV.U32 R2, RZ, RZ, R3 ;  /* 0x000000ffff027224 */ /* 0x000fe200078e0003 */
[----:B------:R-:W-:-:S03]  /*0630*/  SHF.R.S32.HI R3, RZ, 0x1f, R0 ;  /* 0x0000001fff037819 */ /* 0x000fc60000011400 */
[----:B------:R-:W-:Y:S01]  /*0640*/  @!P3 IMAD.MOV R2, RZ, RZ, -R2 ;  /* 0x000000ffff02b224 */ /* 0x000fe200078e0a02 */
[----:B------:R-:W-:Y:S02]  /*0650*/  @!P2 LOP3.LUT R2, RZ, R4, RZ, 0x33, !PT ;  /* 0x00000004ff02a212 */ /* 0x000fe400078e33ff */
[----:B------:R-:W-:-:S03]  /*0660*/  LEA.HI R3, R3, R0, RZ, 0x9 ;  /* 0x0000000003037211 */ /* 0x000fc600078f48ff */
[----:B------:R-:W-:Y:S02]  /*0670*/  IMAD.SHL.U32 R10, R2, 0x8, RZ ;  /* 0x00000008020a7824 */ /* 0x000fe400078e00ff */
[----:B------:R-:W-:-:S03]  /*0680*/  IMAD.MOV R2, RZ, RZ, -R2 ;  /* 0x000000ffff027224 */ /* 0x000fc600078e0a02 */
[----:B------:R-:W-:Y:S01]  /*0690*/  LEA.HI.SX32 R3, R3, -R10, 0x17 ;  /* 0x8000000a03037211 */ /* 0x000fe200078fbaff */
[----:B------:R-:W-:-:S03]  /*06a0*/  IMAD R12, R4, R2, R5 ;  /* 0x00000002040c7224 */ /* 0x000fc600078e0205 */
[----:B------:R-:W-:Y:S02]  /*06b0*/  VIMNMX R11, PT, PT, R3, 0x8, PT ;  /* 0x00000008030b7848 */ /* 0x000fe40003fe0100 */
[----:B------:R-:W-:Y:S02]  /*06c0*/  IABS R9, R12 ;  /* 0x0000000c00097213 */ /* 0x000fe40000000000 */
[-C--:B------:R-:W-:Y:S02]  /*06d0*/  IABS R7, R11.reuse ;  /* 0x0000000b00077213 */ /* 0x080fe40000000000 */
[----:B------:R-:W-:Y:S02]  /*06e0*/  IABS R4, R11 ;  /* 0x0000000b00047213 */ /* 0x000fe40000000000 */
[----:B------:R-:W1:Y:S08]  /*06f0*/  I2F.RP R0, R7 ;  /* 0x0000000700007306 */ /* 0x000e700000209400 */
[----:B-1----:R-:W1:Y:S02]  /*0700*/  MUFU.RCP R0, R0 ;  /* 0x0000000000007308 */ /* 0x002e640000001000 */
[----:B-1----:R-:W-:-:S02]  /*0710*/  VIADD R3, R0, 0xffffffe ;  /* 0x0ffffffe00037836 */ /* 0x002fc40000000000 */
[----:B------:R-:W-:-:S04]  /*0720*/  IMAD.MOV R0, RZ, RZ, -R4 ;  /* 0x000000ffff007224 */ /* 0x000fc800078e0a04 */
[----:B------:R-:W1:Y:S02]  /*0730*/  F2I.FTZ.U32.TRUNC.NTZ R3, R3 ;  /* 0x0000000300037305 */ /* 0x000e64000021f000 */
[----:B-1----:R-:W-:-:S04]  /*0740*/  IMAD.MOV R6, RZ, RZ, -R3 ;  /* 0x000000ffff067224 */ /* 0x002fc800078e0a03 */
[----:B------:R-:W-:Y:S02]  /*0750*/  IMAD.MOV.U32 R2, RZ, RZ, R6 ;  /* 0x000000ffff027224 */ /* 0x000fe400078e0006 */
[----:B------:R-:W1:Y:S02]  /*0760*/  I2F.RP R6, R8 ;  /* 0x0000000800067306 */ /* 0x000e640000209400 */
[----:B------:R-:W-:Y:S02]  /*0770*/  IMAD R5, R2, R7, RZ ;  /* 0x0000000702057224 */ /* 0x000fe400078e02ff */
[----:B------:R-:W-:-:S04]  /*0780*/  IMAD.MOV.U32 R2, RZ, RZ, RZ ;  /* 0x000000ffff027224 */ /* 0x000fc800078e00ff */
[----:B------:R-:W-:Y:S02]  /*0790*/  IMAD.HI.U32 R2, R3, R5, R2 ;  /* 0x0000000503027227 */ /* 0x000fe400078e0002 */
[----:B------:R-:W2:Y:S04]  /*07a0*/  I2F.RP R3, R15 ;  /* 0x0000000f00037306 */ /* 0x000ea80000209400 */
[----:B------:R-:W-:-:S04]  /*07b0*/  IMAD.HI.U32 R2, R2, R9, RZ ;  /* 0x0000000902027227 */ /* 0x000fc800078e00ff */
[----:B------:R-:W-:Y:S01]  /*07c0*/  IMAD R0, R2, R0, R9 ;  /* 0x0000000002007224 */ /* 0x000fe200078e0209 */
[----:B-1----:R-:W-:Y:S04]  /*07d0*/  MUFU.RCP R6, R6 ;  /* 0x0000000600067308 */ /* 0x002fe80000001000 */
[----:B------:R-:W-:-:S04]  /*07e0*/  ISETP.GT.U32.AND P2, PT, R7, R0, PT ;  /* 0x000000000700720c */ /* 0x000fc80003f44070 */
[----:B--2---:R-:W1:Y:S09]  /*07f0*/  MUFU.RCP R3, R3 ;  /* 0x0000000300037308 */ /* 0x004e720000001000 */
[----:B------:R-:W-:Y:S02]  /*0800*/  @!P2 IMAD.IADD R0, R0, 0x1, -R7 ;  /* 0x000000010000a824 */ /* 0x000fe400078e0a07 */
[----:B------:R-:W-:Y:S01]  /*0810*/  @!P2 VIADD R2, R2, 0x1 ;  /* 0x000000010202a836 */ /* 0x000fe20000000000 */
[----:B------:R-:W-:-:S02]  /*0820*/  ISETP.NE.AND P2, PT, R11, RZ, PT ;  /* 0x000000ff0b00720c */ /* 0x000fc40003f45270 */
[----:B------:R-:W-:Y:S02]  /*0830*/  ISETP.GE.U32.AND P0, PT, R0, R7, PT ;  /* 0x000000070000720c */ /* 0x000fe40003f06070 */
[----:B------:R-:W-:Y:S01]  /*0840*/  LOP3.LUT R0, R12, R11, RZ, 0x3c, !PT ;  /* 0x0000000b0c007212 */ /* 0x000fe200078e3cff */
[----:B-1----:R-:W-:Y:S01]  /*0850*/  VIADD R4, R3, 0xffffffe ;  /* 0x0ffffffe03047836 */ /* 0x002fe20000000000 */
[----:B------:R-:W-:Y:S02]  /*0860*/  LOP3.LUT R3, R70, 0x7f, RZ, 0xc0, !PT ;  /* 0x0000007f46037812 */ /* 0x000fe400078ec0ff */
[----:B------:R-:W-:Y:S01]  /*0870*/  ISETP.GE.AND P3, PT, R0, RZ, PT ;  /* 0x000000ff0000720c */ /* 0x000fe20003f66270 */
[----:B------:R1:W2:Y:S06]  /*0880*/  F2I.FTZ.U32.TRUNC.NTZ R5, R4 ;  /* 0x0000000400057305 */ /* 0x0002ac000021f000 */
[----:B------:R-:W-:-:S02]  /*0890*/  @P0 VIADD R2, R2, 0x1 ;  /* 0x0000000102020836 */ /* 0x000fc40000000000 */
[----:B-1----:R-:W-:Y:S02]  /*08a0*/  IMAD.MOV.U32 R4, RZ, RZ, RZ ;  /* 0x000000ffff047224 */ /* 0x002fe400078e00ff */
[----:B------:R-:W-:-:S04]  /*08b0*/  IMAD.MOV.U32 R9, RZ, RZ, R2 ;  /* 0x000000ffff097224 */ /* 0x000fc800078e0002 */
[----:B------:R-:W-:Y:S01]  /*08c0*/  @!P3 IMAD.MOV R9, RZ, RZ, -R9 ;  /* 0x000000ffff09b224 */ /* 0x000fe200078e0a09 */
[----:B------:R-:W-:Y:S01]  /*08d0*/  @!P2 LOP3.LUT R9, RZ, R11, RZ, 0x33, !PT ;  /* 0x0000000bff09a212 */ /* 0x000fe200078e33ff */
[----:B--2---:R-:W-:Y:S01]  /*08e0*/  IMAD.MOV R2, RZ, RZ, -R5 ;  /* 0x000000ffff027224 */ /* 0x004fe200078e0a05 */
[----:B------:R-:W-:-:S03]  /*08f0*/  ISETP.NE.U32.AND P3, PT, R3, RZ, PT ;  /* 0x000000ff0300720c */ /* 0x000fc60003f65070 */
[----:B------:R-:W-:Y:S02]  /*0900*/  IMAD.MOV R0, RZ, RZ, -R9 ;  /* 0x000000ffff007224 */ /* 0x000fe400078e0a09 */
[----:B------:R-:W-:Y:S02]  /*0910*/  IMAD R7, R2, R15, RZ ;  /* 0x0000000f02077224 */ /* 0x000fe400078e02ff */
[----:B------:R-:W-:Y:S02]  /*0920*/  IMAD R0, R11, R0, R12 ;  /* 0x000000000b007224 */ /* 0x000fe400078e020c */
[----:B------:R-:W-:-:S04]  /*0930*/  IMAD.HI.U32 R4, R5, R7, R4 ;  /* 0x0000000705047227 */ /* 0x000fc800078e0004 */
[----:B------:R-:W-:Y:S02]  /*0940*/  IMAD.IADD R0, R10, 0x1, R0 ;  /* 0x000000010a007824 */ /* 0x000fe400078e0200 */
[----:B------:R-:W-:-:S03]  /*0950*/  VIADD R5, R6, 0xffffffe ;  /* 0x0ffffffe06057836 */ /* 0x000fc60000000000 */
[----:B------:R-:W-:Y:S01]  /*0960*/  LEA R0, R0, UR4, 0x9 ;  /* 0x0000000400007c11 */ /* 0x000fe2000f8e48ff */
[----:B------:R-:W-:Y:S02]  /*0970*/  UMOV UR4, 0x400 ;  /* 0x0000040000047882 */ /* 0x000fe40000000000 */
[----:B------:R-:W1:Y:S01]  /*0980*/  F2I.FTZ.U32.TRUNC.NTZ R5, R5 ;  /* 0x0000000500057305 */ /* 0x000e62000021f000 */
[----:B------:R-:W-:Y:S01]  /*0990*/  ULEA UR18, UR5, UR4, 0x18 ;  /* 0x0000000405127291 */ /* 0x000fe2000f8ec0ff */
[----:B------:R-:W-:-:S05]  /*09a0*/  IMAD.IADD R2, R3, 0x1, R0 ;  /* 0x0000000103027824 */ /* 0x000fca00078e0200 */
[----:B------:R-:W-:Y:S02]  /*09b0*/  IABS R0, R2 ;  /* 0x0000000200007213 */ /* 0x000fe40000000000 */
[----:B------:R-:W-:Y:S01]  /*09c0*/  ISETP.GE.AND P5, PT, R2, RZ, PT ;  /* 0x000000ff0200720c */ /* 0x000fe20003fa6270 */
[----:B------:R-:W2:Y:S02]  /*09d0*/  LDS R7, [UR18] ;  /* 0x00000012ff077984 */ /* 0x000ea40008000800 */
[----:B------:R-:W-:Y:S01]  /*09e0*/  IMAD.MOV.U32 R6, RZ, RZ, R0 ;  /* 0x000000ffff067224 */ /* 0x000fe200078e0000 */
[----:B------:R-:W-:Y:S01]  /*09f0*/  SHF.R.U32.HI R0, RZ, 0x5, R70 ;  /* 0x00000005ff007819 */ /* 0x000fe20000011646 */
[----:B-1----:R-:W-:Y:S02]  /*0a00*/  IMAD.MOV R11, RZ, RZ, -R5 ;  /* 0x000000ffff0b7224 */ /* 0x002fe400078e0a05 */
[----:B------:R-:W-:Y:S01]  /*0a10*/  IMAD.HI.U32 R4, R4, R6, RZ ;  /* 0x0000000604047227 */ /* 0x000fe200078e00ff */
[----:B------:R-:W-:-:S03]  /*0a20*/  R2UR UR8, R0 ;  /* 0x00000000000872ca */ /* 0x000fc600000e0000 */
[----:B------:R-:W-:Y:S02]  /*0a30*/  IMAD.MOV R4, RZ, RZ, -R4 ;  /* 0x000000ffff047224 */ /* 0x000fe400078e0a04 */
[----:B------:R-:W-:Y:S02]  /*0a40*/  IMAD.SHL.U32 R0, R9, 0x40, RZ ;  /* 0x0000004009007824 */ /* 0x000fe400078e00ff */
[----:B------:R-:W-:Y:S01]  /*0a50*/  IMAD R6, R15, R4, R6 ;  /* 0x000000040f067224 */ /* 0x000fe200078e0206 */
[----:B------:R-:W1:Y:S01]  /*0a60*/  LDC R9, c[0x0][0x3a0] ;  /* 0x0000e800ff097b82 */ /* 0x000e620000000800 */
[----:B------:R-:W-:Y:S01]  /*0a70*/  IMAD R11, R11, R8, RZ ;  /* 0x000000080b0b7224 */ /* 0x000fe200078e02ff */
[C---:B------:R-:W-:Y:S01]  /*0a80*/  LOP3.LUT R13, R0.reuse, R13, RZ, 0xfc, !PT ;  /* 0x0000000d000d7212 */ /* 0x040fe200078efcff */
[----:B------:R-:W-:Y:S01]  /*0a90*/  IMAD.MOV.U32 R4, RZ, RZ, RZ ;  /* 0x000000ffff047224 */ /* 0x000fe200078e00ff */
[----:B------:R-:W-:Y:S01]  /*0aa0*/  ISETP.GT.U32.AND P0, PT, R15, R6, PT ;  /* 0x000000060f00720c */ /* 0x000fe20003f04070 */
[----:B------:R-:W-:Y:S01]  /*0ab0*/  VIADD R12, R0, UR8 ;  /* 0x00000008000c7c36 */ /* 0x000fe20008000000 */
[----:B------:R-:W-:Y:S01]  /*0ac0*/  IABS R47, R13 ;  /* 0x0000000d002f7213 */ /* 0x000fe20000000000 */
[----:B------:R-:W-:Y:S01]  /*0ad0*/  IMAD.HI.U32 R11, R5, R11, R4 ;  /* 0x0000000b050b7227 */ /* 0x000fe200078e0004 */
[C---:B------:R-:W-:Y:S01]  /*0ae0*/  LOP3.LUT R62, R13.reuse, 0x4, RZ, 0xfc, !PT ;  /* 0x000000040d3e7812 */ /* 0x040fe200078efcff */
[----:B------:R-:W-:Y:S01]  /*0af0*/  USHF.L.U32 UR4, UR8, 0x15, URZ ;  /* 0x0000001508047899 */ /* 0x000fe200080006ff */
[----:B------:R-:W-:Y:S01]  /*0b00*/  LOP3.LUT R60, R13, 0x8, RZ, 0xfc, !PT ;  /* 0x000000080d3c7812 */ /* 0x000fe200078efcff */
[----:B------:R-:W-:Y:S01]  /*0b10*/  VIADD R48, R12, 0x1c ;  /* 0x0000001c0c307836 */ /* 0x000fe20000000000 */
[----:B------:R-:W-:Y:S01]  /*0b20*/  IABS R51, R62 ;  /* 0x0000003e00337213 */ /* 0x000fe20000000000 */
[----:B------:R-:W-:Y:S01]  /*0b30*/  IMAD.HI.U32 R4, R11, R47, RZ ;  /* 0x0000002f0b047227 */ /* 0x000fe200078e00ff */
[----:B------:R-:W-:Y:S01]  /*0b40*/  IABS R45, R60 ;  /* 0x0000003c002d7213 */ /* 0x000fe20000000000 */
[----:B------:R-:W-:Y:S01]  /*0b50*/  ULOP3.LUT UR4, UR4, 0x600000, URZ, 0xc0, !UPT ;  /* 0x0060000004047892 */ /* 0x000fe2000f8ec0ff */
[----:B------:R-:W-:Y:S01]  /*0b60*/  IABS R49, R48 ;  /* 0x0000003000317213 */ /* 0x000fe20000000000 */
[----:B------:R-:W-:-:S02]  /*0b70*/  @!P0 IMAD.IADD R6, R6, 0x1, -R15 ;  /* 0x0000000106068824 */ /* 0x000fc400078e0a0f */
[----:B------:R-:W-:Y:S02]  /*0b80*/  IMAD.MOV R4, RZ, RZ, -R4 ;  /* 0x000000ffff047224 */ /* 0x000fe400078e0a04 */
[----:B------:R-:W-:Y:S01]  /*0b90*/  IMAD.HI.U32 R5, R11, R49, RZ ;  /* 0x000000310b057227 */ /* 0x000fe200078e00ff */
[----:B------:R-:W-:Y:S01]  /*0ba0*/  BAR.SYNC.DEFER_BLOCKING 0x0 ;  /* 0x0000000000007b1d */ /* 0x000fe20000010000 */
[----:B------:R-:W-:Y:S02]  /*0bb0*/  ISETP.GT.U32.AND P0, PT, R15, R6, PT ;  /* 0x000000060f00720c */ /* 0x000fe40003f04070 */
[----:B------:R-:W-:Y:S01]  /*0bc0*/  IMAD R47, R8, R4, R47 ;  /* 0x00000004082f7224 */ /* 0x000fe200078e022f */
[----:B--2---:R-:W-:Y:S01]  /*0bd0*/  R2UR UR19, R7 ;  /* 0x00000000071372ca */ /* 0x004fe200000e0000 */
[----:B------:R-:W-:Y:S02]  /*0be0*/  IMAD.MOV R5, RZ, RZ, -R5 ;  /* 0x000000ffff057224 */ /* 0x000fe400078e0a05 */
[----:B-1----:R-:W-:-:S02]  /*0bf0*/  VIADD R4, R9, 0xffffffff ;  /* 0xffffffff09047836 */ /* 0x002fc40000000000 */
[----:B------:R-:W-:Y:S02]  /*0c00*/  IMAD R49, R8, R5, R49 ;  /* 0x0000000508317224 */ /* 0x000fe400078e0231 */
[C---:B------:R-:W-:Y:S01]  /*0c10*/  IMAD.HI.U32 R7, R11.reuse, R51, RZ ;  /* 0x000000330b077227 */ /* 0x040fe200078e00ff */
[----:B------:R-:W-:Y:S02]  /*0c20*/  ISETP.GE.U32.AND P2, PT, R4, 0x7fffffe0, PT ;  /* 0x7fffffe00400780c */ /* 0x000fe40003f46070 */
[----:B------:R-:W1:Y:S01]  /*0c30*/  LDC.64 R4, c[0x0][0x3a8] ;  /* 0x0000ea00ff047b82 */ /* 0x000e620000000a00 */
[----:B------:R-:W-:Y:S01]  /*0c40*/  @!P0 IMAD.IADD R6, R6, 0x1, -R15 ;  /* 0x0000000106068824 */ /* 0x000fe200078e0a0f */
[----:B------:R-:W-:Y:S01]  /*0c50*/  ISETP.NE.AND P0, PT, R56, RZ, PT ;  /* 0x000000ff3800720c */ /* 0x000fe20003f05270 */
[----:B------:R-:W-:-:S04]  /*0c60*/  IMAD.HI.U32 R10, R11, R45, RZ ;  /* 0x0000002d0b0a7227 */ /* 0x000fc800078e00ff */
[----:B------:R-:W-:Y:S02]  /*0c70*/  VIADD R14, R9, 0xfffffffe ;  /* 0xfffffffe090e7836 */ /* 0x000fe40000000000 */
[----:B------:R-:W-:Y:S02]  /*0c80*/  IMAD.MOV.U32 R15, RZ, RZ, R6 ;  /* 0x000000ffff0f7224 */ /* 0x000fe400078e0006 */
[----:B------:R-:W-:Y:S01]  /*0c90*/  IMAD.MOV R7, RZ, RZ, -R7 ;  /* 0x000000ffff077224 */ /* 0x000fe200078e0a07 */
[----:B------:R-:W-:Y:S01]  /*0ca0*/  ISETP.GE.U32.AND P4, PT, R14, 0x7fffffdf, PT ;  /* 0x7fffffdf0e00780c */ /* 0x000fe20003f86070 */
[----:B------:R-:W-:Y:S02]  /*0cb0*/  IMAD.MOV R10, RZ, RZ, -R10 ;  /* 0x000000ffff0a7224 */ /* 0x000fe400078e0a0a */
[----:B------:R-:W-:Y:S01]  /*0cc0*/  @!P5 IMAD.MOV R15, RZ, RZ, -R15 ;  /* 0x000000ffff0fd224 */ /* 0x000fe200078e0a0f */
[----:B------:R-:W-:Y:S01]  /*0cd0*/  @!P0 LOP3.LUT R15, RZ, R56, RZ, 0x33, !PT ;  /* 0x00000038ff0f8212 */ /* 0x000fe200078e33ff */
[----:B------:R-:W-:-:S02]  /*0ce0*/  IMAD R51, R8, R7, R51 ;  /* 0x0000000708337224 */ /* 0x000fc400078e0233 */
[----:B------:R-:W-:Y:S02]  /*0cf0*/  IMAD R45, R8, R10, R45 ;  /* 0x0000000a082d7224 */ /* 0x000fe400078e022d */
[----:B------:R-:W-:Y:S01]  /*0d00*/  VIADD R7, R9, 0xfffffffd ;  /* 0xfffffffd09077836 */ /* 0x000fe20000000000 */
[----:B----4-:R-:W-:Y:S06]  /*0d10*/  @P1 BRA `(.L_x_5) ;  /* 0x0000000000181947 */ /* 0x010fec0003800000 */
[----:B------:R-:W-:Y:S01]  /*0d20*/  ELECT P0, URZ, PT ;  /* 0x0000000000ff782f */ /* 0x000fe20003800000 */
[----:B------:R-:W-:Y:S01]  /*0d30*/  IMAD.MOV.U32 R6, RZ, RZ, 0x1 ;  /* 0x00000001ff067424 */ /* 0x000fe200078e00ff */
[----:B------:R-:W-:Y:S01]  /*0d40*/  UMOV UR6, 0x40 ;  /* 0x0000004000067882 */ /* 0x000fe20000000000 */
[----:B------:R-:W-:Y:S01]  /*0d50*/  UVIRTCOUNT.DEALLOC.SMPOOL 0x80 ;  /* 0x000000800000784c */ /* 0x000fe20000000000 */
[----:B------:R-:W-:-:S09]  /*0d60*/  ULEA UR6, UR5, UR6, 0x18 ;  /* 0x0000000605067291 */ /* 0x000fd2000f8ec0ff */
[----:B------:R2:W-:Y:S03]  /*0d70*/  @P0 STS.U8 [UR6], R6 ;  /* 0x00000006ff000988 */ /* 0x0005e60008000006 */
.L_x_5:
[----:B------:R-:W-:Y:S01]  /*0d80*/  UIADD3 UR12, UPT, UPT, UR19, UR4, URZ ;  /* 0x00000004130c7290 */ /* 0x000fe2000fffe0ff */
[----:B--2---:R-:W-:Y:S01]  /*0d90*/  VIADD R6, R9, 0xfffffffc ;  /* 0xfffffffc09067836 */ /* 0x004fe20000000000 */
[----:B------:R-:W-:Y:S01]  /*0da0*/  VOTEU.ALL UP0, P3 ;  /* 0x0000000000ff7886 */ /* 0x000fe20001800000 */
[----:B------:R-:W-:Y:S01]  /*0db0*/  UIADD3 UR10, UPT, UPT, UR18, 0x3000, URZ ;  /* 0x00003000120a7890 */ /* 0x000fe2000fffe0ff */
[----:B------:R-:W-:Y:S01]  /*0dc0*/  IMAD R15, R15, UR9, RZ ;  /* 0x000000090f0f7c24 */ /* 0x000fe2000f8e02ff */
[----:B------:R-:W-:Y:S01]  /*0dd0*/  VOTEU.ALL UP1, P3 ;  /* 0x0000000000ff7886 */ /* 0x000fe20001820000 */
[----:B------:R-:W-:Y:S01]  /*0de0*/  ISETP.GE.U32.AND P5, PT, R6, 0x7fffffdd, PT ;  /* 0x7fffffdd0600780c */ /* 0x000fe20003fa6070 */
[----:B------:R-:W-:Y:S01]  /*0df0*/  VIADD R10, R9, 0xfffffffb ;  /* 0xfffffffb090a7836 */ /* 0x000fe20000000000 */
[----:B------:R-:W-:-:S04]  /*0e00*/  @!UP0 UIADD3 UR4, UPT, UPT, -UR7, 0x100000, URZ ;  /* 0x0010000007048890 */ /* 0x000fc8000fffe1ff */
[----:B------:R-:W-:Y:S02]  /*0e10*/  @!UP0 USHF.L.U32 UR5, UR4, 0xb, URZ ;  /* 0x0000000b04058899 */ /* 0x000fe400080006ff */
[----:B------:R-:W-:Y:S01]  /*0e20*/  @!UP0 USHF.L.U32 UR4, UR4, 0x1, URZ ;  /* 0x0000000104048899 */ /* 0x000fe200080006ff */
[----:B------:R-:W-:Y:S01]  /*0e30*/  STTM.x64 tmem[UR12], RZ ;  /* 0x000000ff000079ed */ /* 0x000fe2000834000c */
[----:B------:R-:W2:Y:S01]  /*0e40*/  FENCE.VIEW.ASYNC.T ;  /* 0x00000000000073c6 */ /* 0x000ea20000000200 */
[----:B------:R-:W-:Y:S01]  /*0e50*/  UMOV UR13, UR10 ;  /* 0x0000000a000d7c82 */ /* 0x000fe20008000000 */
[----:B--2---:R-:W-:Y:S01]  /*0e60*/  BAR.SYNC.DEFER_BLOCKING 0x0 ;  /* 0x0000000000007b1d */ /* 0x004fe20000010000 */
[----:B------:R-:W-:Y:S02]  /*0e70*/  SHF.R.S32.HI R14, RZ, 0x1f, R15 ;  /* 0x0000001fff0e7819 */ /* 0x000fe4000001140f */
[----:B------:R-:W-:Y:S02]  /*0e80*/  IADD3 R6, P6, PT, R15, UR20, RZ ;  /* 0x000000140f067c10 */ /* 0x000fe4000ffde0ff */
[----:B------:R-:W-:-:S02]  /*0e90*/  ISETP.GE.U32.AND P0, PT, R7, 0x7fffffde, PT ;  /* 0x7fffffde0700780c */ /* 0x000fc40003f06070 */
[----:B------:R-:W-:Y:S02]  /*0ea0*/  PRMT R18, RZ, 0x7610, R18 ;  /* 0x00007610ff127816 */ /* 0x000fe40000000012 */
[----:B------:R-:W-:Y:S01]  /*0eb0*/  IADD3.X R7, PT, PT, R14, UR21, RZ, P6, !PT ;  /* 0x000000150e077c10 */ /* 0x000fe2000b7fe4ff */
[----:B------:R-:W2:Y:S02]  /*0ec0*/  FENCE.VIEW.ASYNC.S ;  /* 0x00000000000073c6 */ /* 0x000ea40000000000 */
[----:B--2---:R2:W3:Y:S02]  /*0ed0*/  @!UP1 SYNCS.EXCH.64 URZ, [UR13], UR4 ;  /* 0x000000040dff95b2 */ /* 0x0044e40008000100 */
[----:B---3--:R-:W-:Y:S01]  /*0ee0*/  BAR.SYNC.DEFER_BLOCKING 0x0 ;  /* 0x0000000000007b1d */ /* 0x008fe20000010000 */
[----:B-1----:R-:W-:Y:S01]  /*0ef0*/  SHF.R.S32.HI R67, RZ, 0x1f, R4 ;  /* 0x0000001fff437819 */ /* 0x002fe20000011404 */
[----:B------:R-:W-:Y:S01]  /*0f00*/  IMAD.SHL.U32 R69, R4, 0x2, RZ ;  /* 0x0000000204457824 */ /* 0x000fe200078e00ff */
[----:B------:R-:W-:-:S02]  /*0f10*/  IADD3 R20, P6, PT, R6, R4, RZ ;  /* 0x0000000406147210 */ /* 0x000fc40007fde0ff */
[----:B------:R-:W-:Y:S01]  /*0f20*/  PRMT R16, RZ, 0x7610, R16 ;  /* 0x00007610ff107816 */ /* 0x000fe20000000010 */
[C---:B------:R-:W-:Y:S01]  /*0f30*/  IMAD R73, R4.reuse, 0x3, RZ ;  /* 0x0000000304497824 */ /* 0x040fe200078e02ff */
[----:B------:R-:W-:Y:S01]  /*0f40*/  SHF.R.S32.HI R71, RZ, 0x1f, R69 ;  /* 0x0000001fff477819 */ /* 0x000fe20000011445 */
[----:B------:R-:W-:Y:S01]  /*0f50*/  IMAD.X R21, R67, 0x1, R7, P6 ;  /* 0x0000000143157824 */ /* 0x000fe200030e0607 */
[-C--:B------:R-:W-:Y:S02]  /*0f60*/  IADD3 R22, P6, PT, R69, R6.reuse, RZ ;  /* 0x0000000645167210 */ /* 0x080fe40007fde0ff */
[----:B------:R-:W-:Y:S01]  /*0f70*/  PRMT R17, RZ, 0x7610, R17 ;  /* 0x00007610ff117816 */ /* 0x000fe20000000011 */
[----:B------:R-:W-:Y:S01]  /*0f80*/  IMAD.SHL.U32 R77, R4, 0x4, RZ ;  /* 0x00000004044d7824 */ /* 0x000fe200078e00ff */
[----:B------:R-:W-:Y:S01]  /*0f90*/  SHF.R.S32.HI R75, RZ, 0x1f, R73 ;  /* 0x0000001fff4b7819 */ /* 0x000fe20000011449 */
[----:B------:R-:W-:Y:S01]  /*0fa0*/  IMAD.X R23, R71, 0x1, R7, P6 ;  /* 0x0000000147177824 */ /* 0x000fe200030e0607 */
[----:B------:R-:W-:-:S02]  /*0fb0*/  IADD3 R24, P6, PT, R73, R6, RZ ;  /* 0x0000000649187210 */ /* 0x000fc40007fde0ff */
[----:B------:R-:W-:Y:S01]  /*0fc0*/  PRMT R19, RZ, 0x7610, R19 ;  /* 0x00007610ff137816 */ /* 0x000fe20000000013 */
[C---:B------:R-:W-:Y:S02]  /*0fd0*/  VIADD R28, R9.reuse, 0xffffffe5 ;  /* 0xffffffe5091c7836 */ /* 0x040fe40000000000 */
[C---:B------:R-:W-:Y:S02]  /*0fe0*/  VIADD R30, R9.reuse, 0xffffffe6 ;  /* 0xffffffe6091e7836 */ /* 0x040fe40000000000 */
[C---:B------:R-:W-:Y:S02]  /*0ff0*/  VIADD R31, R9.reuse, 0xffffffe2 ;  /* 0xffffffe2091f7836 */ /* 0x040fe40000000000 */
[C---:B------:R-:W-:Y:S01]  /*1000*/  VIADD R66, R9.reuse, 0xffffffe0 ;  /* 0xffffffe009427836 */ /* 0x040fe20000000000 */
[----:B------:R-:W3:Y:S01]  /*1010*/  @!P2 LDG.E.U8 R18, desc[UR16][R6.64] ;  /* 0x000000100612a981 */ /* 0x000ee2000c1e1100 */
[----:B------:R-:W-:Y:S01]  /*1020*/  ISETP.GE.U32.AND P2, PT, R10, 0x7fffffdc, PT ;  /* 0x7fffffdc0a00780c */ /* 0x000fe20003f46070 */
[----:B------:R-:W-:-:S02]  /*1030*/  VIADD R10, R9, 0xfffffffa ;  /* 0xfffffffa090a7836 */ /* 0x000fc40000000000 */
[C---:B------:R-:W-:Y:S01]  /*1040*/  VIADD R32, R9.reuse, 0xffffffe3 ;  /* 0xffffffe309207836 */ /* 0x040fe20000000000 */
[----:B------:R1:W4:Y:S01]  /*1050*/  @!P4 LDG.E.U8 R16, desc[UR16][R20.64] ;  /* 0x000000101410c981 */ /* 0x000322000c1e1100 */
[C---:B------:R-:W-:Y:S01]  /*1060*/  VIADD R34, R9.reuse, 0xffffffe7 ;  /* 0xffffffe709227836 */ /* 0x040fe20000000000 */
[----:B------:R-:W-:Y:S01]  /*1070*/  ISETP.GE.U32.AND P4, PT, R10, 0x7fffffdb, PT ;  /* 0x7fffffdb0a00780c */ /* 0x000fe20003f86070 */
[----:B------:R-:W-:Y:S01]  /*1080*/  VIADD R10, R9, 0xfffffff9 ;  /* 0xfffffff9090a7836 */ /* 0x000fe20000000000 */
[----:B------:R5:W3:Y:S01]  /*1090*/  @!P0 LDG.E.U8 R17, desc[UR16][R22.64] ;  /* 0x0000001016118981 */ /* 0x000ae2000c1e1100 */
[----:B------:R-:W-:Y:S01]  /*10a0*/  IMAD.X R25, R75, 0x1, R7, P6 ;  /* 0x000000014b197824 */ /* 0x000fe200030e0607 */
[----:B------:R-:W-:Y:S01]  /*10b0*/  SHF.R.S32.HI R79, RZ, 0x1f, R77 ;  /* 0x0000001fff4f7819 */ /* 0x000fe2000001144d */
[----:B------:R-:W-:Y:S01]  /*10c0*/  IMAD R81, R4, 0x5, RZ ;  /* 0x0000000504517824 */ /* 0x000fe200078e02ff */
[----:B------:R-:W-:Y:S01]  /*10d0*/  ISETP.GE.U32.AND P0, PT, R10, 0x7fffffda, PT ;  /* 0x7fffffda0a00780c */ /* 0x000fe20003f06070 */
[----:B------:R-:W-:Y:S01]  /*10e0*/  VIADD R10, R9, 0xfffffff8 ;  /* 0xfffffff8090a7836 */ /* 0x000fe20000000000 */
[----:B------:R-:W-:Y:S01]  /*10f0*/  IADD3 R26, P6, PT, R77, R6, RZ ;  /* 0x000000064d1a7210 */ /* 0x000fe20007fde0ff */
[----:B------:R0:W3:Y:S01]  /*1100*/  @!P5 LDG.E.U8 R19, desc[UR16][R24.64] ;  /* 0x000000101813d981 */ /* 0x0000e2000c1e1100 */
[----:B-1----:R-:W-:Y:S01]  /*1110*/  VIADD R21, R9, 0xffffffec ;  /* 0xffffffec09157836 */ /* 0x002fe20000000000 */
[----:B------:R-:W-:Y:S01]  /*1120*/  PRMT R20, RZ, 0x7610, R20 ;  /* 0x00007610ff147816 */ /* 0x000fe20000000014 */
[----:B------:R-:W-:Y:S01]  /*1130*/  IMAD R85, R4, 0x6, RZ ;  /* 0x0000000604557824 */ /* 0x000fe200078e02ff */
[----:B------:R-:W-:Y:S01]  /*1140*/  ISETP.GE.U32.AND P5, PT, R10, 0x7fffffd9, PT ;  /* 0x7fffffd90a00780c */ /* 0x000fe20003fa6070 */
[----:B------:R-:W-:Y:S01]  /*1150*/  IMAD.X R27, R79, 0x1, R7, P6 ;  /* 0x000000014f1b7824 */ /* 0x000fe200030e0607 */
[----:B------:R-:W-:Y:S01]  /*1160*/  ISETP.GE.U32.AND P6, PT, R21, 0x7fffffcd, PT ;  /* 0x7fffffcd1500780c */ /* 0x000fe20003fc6070 */
[----:B------:R-:W-:-:S02]  /*1170*/  VIADD R10, R9, 0xffffffed ;  /* 0xffffffed090a7836 */ /* 0x000fc40000000000 */
[----:B------:R-:W-:Y:S01]  /*1180*/  IMAD R89, R4, 0x7, RZ ;  /* 0x0000000704597824 */ /* 0x000fe200078e02ff */
[----:B------:R1:W3:Y:S01]  /*1190*/  @!P2 LDG.E.U8 R20, desc[UR16][R26.64] ;  /* 0x000000101a14a981 */ /* 0x0002e2000c1e1100 */
[C---:B------:R-:W-:Y:S01]  /*11a0*/  VIADD R21, R9.reuse, 0xffffffee ;  /* 0xffffffee09157836 */ /* 0x040fe20000000000 */
[----:B------:R-:W-:Y:S01]  /*11b0*/  ISETP.GE.U32.AND P2, PT, R10, 0x7fffffce, PT ;  /* 0x7fffffce0a00780c */ /* 0x000fe20003f46070 */
[C---:B------:R-:W-:Y:S01]  /*11c0*/  VIADD R10, R9.reuse, 0xffffffef ;  /* 0xffffffef090a7836 */ /* 0x040fe20000000000 */
[----:B-----5:R-:W-:Y:S01]  /*11d0*/  SEL R23, RZ, 0x1, P6 ;  /* 0x00000001ff177807 */ /* 0x020fe20003000000 */
[----:B0-----:R-:W-:Y:S01]  /*11e0*/  VIADD R25, R9, 0xffffffea ;  /* 0xffffffea09197836 */ /* 0x001fe20000000000 */
[----:B------:R-:W-:Y:S01]  /*11f0*/  ISETP.GE.U32.AND P6, PT, R21, 0x7fffffcf, PT ;  /* 0x7fffffcf1500780c */ /* 0x000fe20003fc6070 */
[C---:B------:R-:W-:Y:S01]  /*1200*/  VIADD R21, R9.reuse, 0xffffffe8 ;  /* 0xffffffe809157836 */ /* 0x040fe20000000000 */
[----:B------:R-:W-:Y:S01]  /*1210*/  SEL R24, RZ, 0x1fffe, P2 ;  /* 0x0001fffeff187807 */ /* 0x000fe20001000000 */
[----:B------:R-:W-:Y:S01]  /*1220*/  IMAD.SHL.U32 R93, R4, 0x8, RZ ;  /* 0x00000008045d7824 */ /* 0x000fe200078e00ff */
[----:B------:R-:W-:Y:S01]  /*1230*/  ISETP.GE.U32.AND P2, PT, R10, 0x7fffffd0, PT ;  /* 0x7fffffd00a00780c */ /* 0x000fe20003f46070 */
[----:B------:R-:W-:Y:S01]  /*1240*/  VIADD R10, R9, 0xffffffe9 ;  /* 0xffffffe9090a7836 */ /* 0x000fe20000000000 */
[----:B------:R-:W-:Y:S01]  /*1250*/  SEL R22, RZ, 0x4, P6 ;  /* 0x00000004ff167807 */ /* 0x000fe20003000000 */
[----:B------:R-:W-:Y:S01]  /*1260*/  IMAD.IADD R23, R23, 0x1, R24 ;  /* 0x0000000117177824 */ /* 0x000fe200078e0218 */
[----:B------:R-:W-:Y:S01]  /*1270*/  ISETP.GE.U32.AND P6, PT, R21, 0x7fffffc9, PT ;  /* 0x7fffffc91500780c */ /* 0x000fe20003fc6070 */
[C---:B------:R-:W-:Y:S01]  /*1280*/  IMAD.SHL.U32 R97, R4.reuse, 0x10, RZ ;  /* 0x0000001004617824 */ /* 0x040fe200078e00ff */
[----:B------:R-:W-:Y:S01]  /*1290*/  SEL R21, RZ, 0x7fff8, P2 ;  /* 0x0007fff8ff157807 */ /* 0x000fe20001000000 */
[----:B------:R-:W-:Y:S01]  /*12a0*/  IMAD R99, R4, 0x9, RZ ;  /* 0x0000000904637824 */ /* 0x000fe200078e02ff */
[----:B------:R-:W-:Y:S01]  /*12b0*/  ISETP.GE.U32.AND P2, PT, R10, 0x7fffffca, PT ;  /* 0x7fffffca0a00780c */ /* 0x000fe20003f46070 */
[----:B------:R-:W-:Y:S01]  /*12c0*/  VIADD R10, R9, 0xffffffeb ;  /* 0xffffffeb090a7836 */ /* 0x000fe20000000000 */
[----:B-1----:R-:W-:Y:S01]  /*12d0*/  SEL R26, RZ, 0x1, P6 ;  /* 0x00000001ff1a7807 */ /* 0x002fe20003000000 */
[C---:B------:R-:W-:Y:S01]  /*12e0*/  IMAD R105, R4.reuse, 0x18, RZ ;  /* 0x0000001804697824 */ /* 0x040fe200078e02ff */
[----:B------:R-:W-:Y:S01]  /*12f0*/  ISETP.GE.U32.AND P6, PT, R25, 0x7fffffcb, PT ;  /* 0x7fffffcb1900780c */ /* 0x000fe20003fc6070 */
[----:B------:R-:W-:Y:S01]  /*1300*/  VIADD R25, R9, 0xffffffe4 ;  /* 0xffffffe409197836 */ /* 0x000fe20000000000 */
[----:B------:R-:W-:Y:S01]  /*1310*/  SEL R27, RZ, 0x1fffe, P2 ;  /* 0x0001fffeff1b7807 */ /* 0x000fe20001000000 */
[----:B------:R-:W-:Y:S01]  /*1320*/  IMAD R109, R4, 0xa, RZ ;  /* 0x0000000a046d7824 */ /* 0x000fe200078e02ff */
[----:B------:R-:W-:Y:S01]  /*1330*/  ISETP.GE.U32.AND P2, PT, R10, 0x7fffffcc, PT ;  /* 0x7fffffcc0a00780c */ /* 0x000fe20003f46070 */
[----:B------:R-:W-:Y:S01]  /*1340*/  IMAD R113, R4, 0xb, RZ ;  /* 0x0000000b04717824 */ /* 0x000fe200078e02ff */
[----:B------:R-:W-:Y:S01]  /*1350*/  SEL R10, RZ, 0x4, P6 ;  /* 0x00000004ff0a7807 */ /* 0x000fe20003000000 */
[----:B------:R-:W-:Y:S01]  /*1360*/  IMAD.IADD R26, R26, 0x1, R27 ;  /* 0x000000011a1a7824 */ /* 0x000fe200078e021b */
[----:B------:R-:W-:Y:S01]  /*1370*/  ISETP.GE.U32.AND P6, PT, R25, 0x7fffffc5, PT ;  /* 0x7fffffc51900780c */ /* 0x000fe20003fc6070 */
[C---:B------:R-:W-:Y:S01]  /*1380*/  IMAD R117, R4.reuse, 0xc, RZ ;  /* 0x0000000c04757824 */ /* 0x040fe200078e02ff */
[----:B------:R-:W-:Y:S01]  /*1390*/  SEL R25, RZ, 0x7fff8, P2 ;  /* 0x0007fff8ff197807 */ /* 0x000fe20001000000 */
[----:B------:R-:W-:Y:S01]  /*13a0*/  IMAD R121, R4, 0xd, RZ ;  /* 0x0000000d04797824 */ /* 0x000fe200078e02ff */
[----:B------:R-:W-:Y:S01]  /*13b0*/  ISETP.GE.U32.AND P2, PT, R28, 0x7fffffc6, PT ;  /* 0x7fffffc61c00780c */ /* 0x000fe20003f46070 */
[----:B------:R-:W-:Y:S01]  /*13c0*/  VIADD R28, R9, 0xffffffe1 ;  /* 0xffffffe1091c7836 */ /* 0x000fe20000000000 */
[----:B------:R-:W-:Y:S01]  /*13d0*/  SEL R29, RZ, 0x1, P6 ;  /* 0x00000001ff1d7807 */ /* 0x000fe20003000000 */
[----:B------:R-:W-:Y:S01]  /*13e0*/  IMAD R123, R4, 0xe, RZ ;  /* 0x0000000e047b7824 */ /* 0x000fe200078e02ff */
[----:B------:R-:W-:Y:S01]  /*13f0*/  ISETP.GE.U32.AND P6, PT, R30, 0x7fffffc7, PT ;  /* 0x7fffffc71e00780c */ /* 0x000fe20003fc6070 */
[C---:B------:R-:W-:Y:S01]  /*1400*/  IMAD R129, R4.reuse, 0xf, RZ ;  /* 0x0000000f04817824 */ /* 0x040fe200078e02ff */
[----:B------:R-:W-:Y:S01]  /*1410*/  SEL R30, RZ, 0x1fffe, P2 ;  /* 0x0001fffeff1e7807 */ /* 0x000fe20001000000 */
[----:B------:R-:W-:Y:S01]  /*1420*/  IMAD R133, R4, 0x11, RZ ;  /* 0x0000001104857824 */ /* 0x000fe200078e02ff */
[----:B------:R-:W-:Y:S01]  /*1430*/  ISETP.GE.U32.AND P2, PT, R28, 0x7fffffc2, PT ;  /* 0x7fffffc21c00780c */ /* 0x000fe20003f46070 */
[C---:B------:R-:W-:Y:S01]  /*1440*/  IMAD R135, R4.reuse, 0x12, RZ ;  /* 0x0000001204877824 */ /* 0x040fe200078e02ff */
[----:B------:R-:W-:Y:S01]  /*1450*/  SEL R28, RZ, 0x4, P6 ;  /* 0x00000004ff1c7807 */ /* 0x000fe20003000000 */
[----:B------:R-:W-:Y:S01]  /*1460*/  IMAD.IADD R29, R29, 0x1, R30 ;  /* 0x000000011d1d7824 */ /* 0x000fe200078e021e */
[----:B------:R-:W-:Y:S01]  /*1470*/  ISETP.GE.U32.AND P6, PT, R31, 0x7fffffc3, PT ;  /* 0x7fffffc31f00780c */ /* 0x000fe20003fc6070 */
[C---:B------:R-:W-:Y:S01]  /*1480*/  IMAD R141, R4.reuse, 0x13, RZ ;  /* 0x00000013048d7824 */ /* 0x040fe200078e02ff */
        /* <DEDUP_REMOVED lines=9> */
[C---:B------:R-:W-:Y:S01]  /*1520*/  IMAD R159, R4.reuse, 0x1a, RZ ;  /* 0x0000001a049f7824 */ /* 0x040fe200078e02ff */
[----:B------:R-:W-:Y:S01]  /*1530*/  SEL R24, RZ, 0x7fff8, P6 ;  /* 0x0007fff8ff187807 */ /* 0x000fe20003000000 */
[----:B------:R-:W-:Y:S01]  /*1540*/  IMAD R165, R4, 0x1b, RZ ;  /* 0x0000001b04a57824 */ /* 0x000fe200078e02ff */
[----:B------:R-:W-:Y:S01]  /*1550*/  LOP3.LUT R23, R23, 0x3, RZ, 0xc0, !PT ;  /* 0x0000000317177812 */ /* 0x000fe200078ec0ff */
[----:B------:R-:W-:Y:S01]  /*1560*/  IMAD.IADD R32, R32, 0x1, R33 ;  /* 0x0000000120207824 */ /* 0x000fe200078e0221 */
[----:B------:R-:W-:Y:S01]  /*1570*/  ISETP.GE.U32.AND P6, PT, R34, 0x7fffffc8, PT ;  /* 0x7fffffc82200780c */ /* 0x000fe20003fc6070 */
[----:B------:R-:W-:Y:S01]  /*1580*/  IMAD R169, R4, 0x1c, RZ ;  /* 0x0000001c04a97824 */ /* 0x000fe200078e02ff */
[----:B------:R-:W-:Y:S01]  /*1590*/  LOP3.LUT R26, R26, 0x3, RZ, 0xc0, !PT ;  /* 0x000000031a1a7812 */ /* 0x000fe200078ec0ff */
[----:B--2---:R-:W0:Y:S01]  /*15a0*/  LDCU UR4, c[0x0][0x3b0] ;  /* 0x00007600ff0477ac */ /* 0x004e220008000800 */
[----:B------:R-:W-:-:S02]  /*15b0*/  LOP3.LUT R32, R32, 0x3, RZ, 0xc0, !PT ;  /* 0x0000000320207812 */ /* 0x000fc400078ec0ff */
[----:B------:R-:W-:Y:S02]  /*15c0*/  IADD3 R22, PT, PT, R23, R21, R22 ;  /* 0x0000001517167210 */ /* 0x000fe40007ffe016 */
[----:B------:R-:W-:Y:S02]  /*15d0*/  IADD3 R10, PT, PT, R26, R25, R10 ;  /* 0x000000191a0a7210 */ /* 0x000fe40007ffe00a */
[----:B------:R-:W-:Y:S02]  /*15e0*/  IADD3 R31, PT, PT, R32, R24, R31 ;  /* 0x00000018201f7210 */ /* 0x000fe40007ffe01f */
[----:B------:R-:W-:Y:S01]  /*15f0*/  SEL R21, RZ, 0x7fff8, P6 ;  /* 0x0007fff8ff157807 */ /* 0x000fe20003000000 */
[----:B------:R-:W-:Y:S01]  /*1600*/  IMAD.SHL.U32 R10, R10, 0x100, RZ ;  /* 0x000001000a0a7824 */ /* 0x000fe200078e00ff */
[----:B------:R-:W-:Y:S02]  /*1610*/  LOP3.LUT R29, R29, 0x3, RZ, 0xc0, !PT ;  /* 0x000000031d1d7812 */ /* 0x000fe400078ec0ff */
[----:B------:R-:W-:-:S02]  /*1620*/  LOP3.LUT R31, R31, 0xf, RZ, 0xc0, !PT ;  /* 0x0000000f1f1f7812 */ /* 0x000fc400078ec0ff */
[----:B------:R-:W-:Y:S02]  /*1630*/  IADD3 R28, PT, PT, R29, R21, R28 ;  /* 0x000000151d1c7210 */ /* 0x000fe40007ffe01c */
[----:B------:R-:W-:Y:S02]  /*1640*/  SHF.R.S32.HI R83, RZ, 0x1f, R81 ;  /* 0x0000001fff537819 */ /* 0x000fe40000011451 */
[-C--:B------:R-:W-:Y:S01]  /*1650*/  IADD3 R24, P6, PT, R81, R6.reuse, RZ ;  /* 0x0000000651187210 */ /* 0x080fe20007fde0ff */
[----:B------:R-:W-:Y:S01]  /*1660*/  IMAD R28, R28, 0x10, R31 ;  /* 0x000000101c1c7824 */ /* 0x000fe200078e021f */
[----:B------:R-:W-:Y:S02]  /*1670*/  LOP3.LUT R23, R10, 0xf00, RZ, 0xe2, !PT ;  /* 0x00000f000a177812 */ /* 0x000fe400078ee2ff */
[----:B------:R-:W-:Y:S01]  /*1680*/  PRMT R21, RZ, 0x7610, R21 ;  /* 0x00007610ff157816 */ /* 0x000fe20000000015 */
[----:B------:R-:W-:Y:S01]  /*1690*/  IMAD.X R25, R83, 0x1, R7, P6 ;  /* 0x0000000153197824 */ /* 0x000fe200030e0607 */
[----:B------:R-:W-:Y:S01]  /*16a0*/  SHF.R.S32.HI R87, RZ, 0x1f, R85 ;  /* 0x0000001fff577819 */ /* 0x000fe20000011455 */
[----:B------:R-:W-:Y:S01]  /*16b0*/  VIADD R10, R9, 0xfffffff7 ;  /* 0xfffffff7090a7836 */ /* 0x000fe20000000000 */
[----:B------:R-:W-:Y:S01]  /*16c0*/  IADD3 R26, P6, PT, R85, R6, RZ ;  /* 0x00000006551a7210 */ /* 0x000fe20007fde0ff */
[----:B------:R-:W-:Y:S01]  /*16d0*/  IMAD R23, R22, 0x1000, R23 ;  /* 0x0000100016177824 */ /* 0x000fe200078e0217 */
[----:B------:R-:W-:Y:S01]  /*16e0*/  LOP3.LUT R28, R28, 0xff, RZ, 0xc0, !PT ;  /* 0x000000ff1c1c7812 */ /* 0x000fe200078ec0ff */
[----:B------:R1:W2:Y:S01]  /*16f0*/  @!P4 LDG.E.U8 R21, desc[UR16][R24.64] ;  /* 0x000000101815c981 */ /* 0x0002a2000c1e1100 */
[----:B------:R-:W-:Y:S01]  /*1700*/  ISETP.GE.U32.AND P4, PT, R10, 0x7fffffd8, PT ;  /* 0x7fffffd80a00780c */ /* 0x000fe20003f86070 */
[----:B------:R-:W-:Y:S01]  /*1710*/  IMAD.X R27, R87, 0x1, R7, P6 ;  /* 0x00000001571b7824 */ /* 0x000fe200030e0607 */
[----:B------:R-:W-:Y:S01]  /*1720*/  PRMT R22, RZ, 0x7610, R22 ;  /* 0x00007610ff167816 */ /* 0x000fe20000000016 */
[----:B------:R-:W-:Y:S01]  /*1730*/  IMAD.IADD R10, R23, 0x1, R28 ;  /* 0x00000001170a7824 */ /* 0x000fe200078e021c */
[----:B------:R-:W-:-:S02]  /*1740*/  SHF.R.S32.HI R91, RZ, 0x1f, R89 ;  /* 0x0000001fff5b7819 */ /* 0x000fc40000011459 */
[----:B------:R-:W-:Y:S01]  /*1750*/  IADD3 R28, P6, PT, R89, R6, RZ ;  /* 0x00000006591c7210 */ /* 0x000fe20007fde0ff */
[----:B-1----:R-:W-:Y:S01]  /*1760*/  VIADD R24, R9, 0xfffffff6 ;  /* 0xfffffff609187836 */ /* 0x002fe20000000000 */
[----:B------:R-:W-:-:S03]  /*1770*/  LOP3.LUT R10, R10, 0xffff, RZ, 0xc0, !PT ;  /* 0x0000ffff0a0a7812 */ /* 0x000fc600078ec0ff */
[----:B------:R-:W-:Y:S01]  /*1780*/  IMAD.X R29, R91, 0x1, R7, P6 ;  /* 0x000000015b1d7824 */ /* 0x000fe200030e0607 */
[----:B------:R-:W-:Y:S01]  /*1790*/  PRMT R23, RZ, 0x7610, R23 ;  /* 0x00007610ff177816 */ /* 0x000fe20000000017 */
[----:B------:R1:W5:Y:S01]  /*17a0*/  @!P0 LDG.E.U8 R22, desc[UR16][R26.64] ;  /* 0x000000101a168981 */ /* 0x000362000c1e1100 */
[----:B------:R-:W-:Y:S02]  /*17b0*/  SHF.R.S32.HI R95, RZ, 0x1f, R93 ;  /* 0x0000001fff5f7819 */ /* 0x000fe4000001145d */
[----:B------:R-:W-:Y:S02]  /*17c0*/  IADD3 R30, P6, PT, R93, R6, RZ ;  /* 0x000000065d1e7210 */ /* 0x000fe40007fde0ff */
[----:B------:R-:W-:Y:S01]  /*17d0*/  ISETP.GE.U32.AND P0, PT, R24, 0x7fffffd7, PT ;  /* 0x7fffffd71800780c */ /* 0x000fe20003f06070 */
[----:B------:R0:W2:Y:S01]  /*17e0*/  @!P5 LDG.E.U8 R23, desc[UR16][R28.64] ;  /* 0x000000101c17d981 */ /* 0x0000a2000c1e1100 */
[----:B------:R-:W-:Y:S01]  /*17f0*/  SHF.R.U32.HI R24, RZ, 0xf, R10 ;  /* 0x0000000fff187819 */ /* 0x000fe2000001160a */
[----:B------:R-:W-:Y:S01]  /*1800*/  IMAD.X R31, R95, 0x1, R7, P6 ;  /* 0x000000015f1f7824 */ /* 0x000fe200030e0607 */
[----:B------:R-:W-:-:S02]  /*1810*/  SHF.R.S32.HI R101, RZ, 0x1f, R97 ;  /* 0x0000001fff657819 */ /* 0x000fc40000011461 */
[----:B------:R-:W-:Y:S02]  /*1820*/  LOP3.LUT P5, RZ, R24, 0x1, RZ, 0xc0, !PT ;  /* 0x0000000118ff7812 */ /* 0x000fe400078ac0ff */
[-C--:B------:R-:W-:Y:S02]  /*1830*/  IADD3 R34, P6, PT, R97, R6.reuse, RZ ;  /* 0x0000000661227210 */ /* 0x080fe40007fde0ff */
[----:B------:R-:W-:Y:S01]  /*1840*/  PRMT R24, RZ, 0x7610, R24 ;  /* 0x00007610ff187816 */ /* 0x000fe20000000018 */
[----:B------:R-:W-:Y:S01]  /*1850*/  VIADD R25, R9, 0xfffffff5 ;  /* 0xfffffff509197836 */ /* 0x000fe20000000000 */
[----:B------:R-:W-:Y:S01]  /*1860*/  SHF.R.S32.HI R103, RZ, 0x1f, R99 ;  /* 0x0000001fff677819 */ /* 0x000fe20000011463 */
[--C-:B------:R-:W-:Y:S01]  /*1870*/  IMAD.X R35, R101, 0x1, R7.reuse, P6 ;  /* 0x0000000165237824 */ /* 0x100fe200030e0607 */
[----:B------:R-:W-:Y:S02]  /*1880*/  IADD3 R32, P6, PT, R99, R6, RZ ;  /* 0x0000000663207210 */ /* 0x000fe40007fde0ff */
[----:B-1----:R-:W-:Y:S01]  /*1890*/  PRMT R26, RZ, 0x7610, R26 ;  /* 0x00007610ff1a7816 */ /* 0x002fe2000000001a */
[----:B------:R1:W2:Y:S01]  /*18a0*/  @!P4 LDG.E.U8 R24, desc[UR16][R30.64] ;  /* 0x000000101e18c981 */ /* 0x0002a2000c1e1100 */
[----:B------:R-:W-:Y:S01]  /*18b0*/  ISETP.GE.U32.AND P4, PT, R25, 0x7fffffd6, PT ;  /* 0x7fffffd61900780c */ /* 0x000fe20003f86070 */
[----:B------:R-:W-:Y:S01]  /*18c0*/  IMAD.X R33, R103, 0x1, R7, P6 ;  /* 0x0000000167217824 */ /* 0x000fe200030e0607 */
[----:B------:R-:W-:-:S02]  /*18d0*/  PRMT R25, RZ, 0x7610, R25 ;  /* 0x00007610ff197816 */ /* 0x000fc40000000019 */
[----:B------:R-:W-:Y:S01]  /*18e0*/  SHF.R.U32.HI R27, RZ, 0x7, R10 ;  /* 0x00000007ff1b7819 */ /* 0x000fe2000001160a */
[----:B------:R-:W2:Y:S03]  /*18f0*/  @P5 LDG.E.U8 R26, desc[UR16][R34.64] ;  /* 0x00000010221a5981 */ /* 0x000ea6000c1e1100 */
[----:B------:R-:W-:Y:S01]  /*1900*/  LOP3.LUT P5, RZ, R27, 0x1, RZ, 0xc0, !PT ;  /* 0x000000011bff7812 */ /* 0x000fe200078ac0ff */
[----:B------:R1:W2:Y:S01]  /*1910*/  @!P0 LDG.E.U8 R25, desc[UR16][R32.64] ;  /* 0x0000001020198981 */ /* 0x0002a2000c1e1100 */
[----:B------:R-:W-:Y:S02]  /*1920*/  SHF.R.S32.HI R107, RZ, 0x1f, R105 ;  /* 0x0000001fff6b7819 */ /* 0x000fe40000011469 */
[----:B------:R-:W-:Y:S01]  /*1930*/  IADD3 R36, P0, PT, R105, R6, RZ ;  /* 0x0000000669247210 */ /* 0x000fe20007f1e0ff */
[----:B------:R-:W-:Y:S01]  /*1940*/  VIADD R27, R9, 0xfffffff4 ;  /* 0xfffffff4091b7836 */ /* 0x000fe20000000000 */
[----:B0-----:R-:W-:-:S03]  /*1950*/  PRMT R28, RZ, 0x7610, R28 ;  /* 0x00007610ff1c7816 */ /* 0x001fc6000000001c */
[----:B------:R-:W-:Y:S01]  /*1960*/  IMAD.X R37, R107, 0x1, R7, P0 ;  /* 0x000000016b257824 */ /* 0x000fe200000e0607 */
[----:B------:R-:W-:Y:S01]  /*1970*/  ISETP.GE.U32.AND P6, PT, R27, 0x7fffffd5, PT ;  /* 0x7fffffd51b00780c */ /* 0x000fe20003fc6070 */
[----:B------:R-:W-:Y:S01]  /*1980*/  VIADD R29, R9, 0xfffffff3 ;  /* 0xfffffff3091d7836 */ /* 0x000fe20000000000 */
[----:B------:R-:W-:Y:S02]  /*1990*/  SHF.R.S32.HI R111, RZ, 0x1f, R109 ;  /* 0x0000001fff6f7819 */ /* 0x000fe4000001146d */
[-C--:B-1----:R-:W-:Y:S01]  /*19a0*/  IADD3 R30, P0, PT, R109, R6.reuse, RZ ;  /* 0x000000066d1e7210 */ /* 0x082fe20007f1e0ff */
[----:B------:R0:W2:Y:S01]  /*19b0*/  @P5 LDG.E.U8 R28, desc[UR16][R36.64] ;  /* 0x00000010241c5981 */ /* 0x0000a2000c1e1100 */
[----:B------:R-:W-:Y:S02]  /*19c0*/  SHF.R.S32.HI R115, RZ, 0x1f, R113 ;  /* 0x0000001fff737819 */ /* 0x000fe40000011471 */
[----:B------:R-:W-:Y:S01]  /*19d0*/  IADD3 R32, P5, PT, R113, R6, RZ ;  /* 0x0000000671207210 */ /* 0x000fe20007fbe0ff */
[----:B------:R-:W-:Y:S01]  /*19e0*/  IMAD.X R31, R111, 0x1, R7, P0 ;  /* 0x000000016f1f7824 */ /* 0x000fe200000e0607 */
[----:B------:R-:W-:Y:S01]  /*19f0*/  ISETP.GE.U32.AND P0, PT, R29, 0x7fffffd4, PT ;  /* 0x7fffffd41d00780c */ /* 0x000fe20003f06070 */
[----:B------:R-:W-:Y:S01]  /*1a00*/  VIADD R34, R9, 0xfffffff2 ;  /* 0xfffffff209227836 */ /* 0x000fe20000000000 */
[----:B------:R-:W-:Y:S01]  /*1a10*/  PRMT R29, RZ, 0x7610, R29 ;  /* 0x00007610ff1d7816 */ /* 0x000fe2000000001d */
[----:B------:R-:W-:Y:S01]  /*1a20*/  IMAD.X R33, R115, 0x1, R7, P5 ;  /* 0x0000000173217824 */ /* 0x000fe200028e0607 */
[----:B------:R-:W-:Y:S01]  /*1a30*/  PRMT R27, RZ, 0x7610, R27 ;  /* 0x00007610ff1b7816 */ /* 0x000fe2000000001b */
[----:B------:R-:W-:Y:S01]  /*1a40*/  VIADD R35, R9, 0xfffffff1 ;  /* 0xfffffff109237836 */ /* 0x000fe20000000000 */
[----:B------:R-:W-:-:S02]  /*1a50*/  ISETP.GE.U32.AND P5, PT, R34, 0x7fffffd3, PT ;  /* 0x7fffffd32200780c */ /* 0x000fc40003fa6070 */
[----:B------:R-:W2:Y:S01]  /*1a60*/  @!P6 LDG.E.U8 R29, desc[UR16][R32.64] ;  /* 0x00000010201de981 */ /* 0x000ea2000c1e1100 */
[----:B------:R-:W-:Y:S02]  /*1a70*/  SHF.R.S32.HI R119, RZ, 0x1f, R117 ;  /* 0x0000001fff777819 */ /* 0x000fe40000011475 */
[-C--:B------:R-:W-:Y:S01]  /*1a80*/  IADD3 R34, P6, PT, R117, R6.reuse, RZ ;  /* 0x0000000675227210 */ /* 0x080fe20007fde0ff */
[----:B------:R1:W2:Y:S01]  /*1a90*/  @!P4 LDG.E.U8 R27, desc[UR16][R30.64] ;  /* 0x000000101e1bc981 */ /* 0x0002a2000c1e1100 */
[----:B------:R-:W-:Y:S02]  /*1aa0*/  ISETP.GE.U32.AND P4, PT, R35, 0x7fffffd2, PT ;  /* 0x7fffffd22300780c */ /* 0x000fe40003f86070 */
[----:B------:R-:W-:Y:S01]  /*1ab0*/  SHF.R.S32.HI R125, RZ, 0x1f, R121 ;  /* 0x0000001fff7d7819 */ /* 0x000fe20000011479 */
[----:B------:R-:W-:Y:S01]  /*1ac0*/  IMAD.X R35, R119, 0x1, R7, P6 ;  /* 0x0000000177237824 */ /* 0x000fe200030e0607 */
[----:B0-----:R-:W-:Y:S02]  /*1ad0*/  IADD3 R36, P6, PT, R121, R6, RZ ;  /* 0x0000000679247210 */ /* 0x001fe40007fde0ff */
[----:B------:R-:W-:-:S02]  /*1ae0*/  SHF.R.S32.HI R127, RZ, 0x1f, R123 ;  /* 0x0000001fff7f7819 */ /* 0x000fc4000001147b */
[----:B-1----:R-:W-:Y:S01]  /*1af0*/  PRMT R31, RZ, 0x7610, R31 ;  /* 0x00007610ff1f7816 */ /* 0x002fe2000000001f */
[----:B------:R-:W-:Y:S02]  /*1b00*/  VIADD R30, R9, 0xfffffff0 ;  /* 0xfffffff0091e7836 */ /* 0x000fe40000000000 */
[--C-:B------:R-:W-:Y:S01]  /*1b10*/  IMAD.X R37, R125, 0x1, R7.reuse, P6 ;  /* 0x000000017d257824 */ /* 0x100fe200030e0607 */
[----:B------:R-:W-:Y:S02]  /*1b20*/  IADD3 R38, P6, PT, R123, R6, RZ ;  /* 0x000000067b267210 */ /* 0x000fe40007fde0ff */
[----:B------:R-:W-:Y:S01]  /*1b30*/  PRMT R32, RZ, 0x7610, R32 ;  /* 0x00007610ff207816 */ /* 0x000fe20000000020 */
[----:B------:R-:W2:Y:S01]  /*1b40*/  @!P0 LDG.E.U8 R31, desc[UR16][R34.64] ;  /* 0x00000010221f8981 */ /* 0x000ea2000c1e1100 */
[----:B------:R-:W-:Y:S01]  /*1b50*/  ISETP.GE.U32.AND P0, PT, R30, 0x7fffffd1, PT ;  /* 0x7fffffd11e00780c */ /* 0x000fe20003f06070 */
[----:B------:R-:W-:Y:S01]  /*1b60*/  IMAD.X R39, R127, 0x1, R7, P6 ;  /* 0x000000017f277824 */ /* 0x000fe200030e0607 */
[----:B------:R-:W-:-:S02]  /*1b70*/  PRMT R30, RZ, 0x7610, R30 ;  /* 0x00007610ff1e7816 */ /* 0x000fc4000000001e */
[--C-:B------:R-:W-:Y:S01]  /*1b80*/  SHF.R.U32.HI R33, RZ, 0xe, R10.reuse ;  /* 0x0000000eff217819 */ /* 0x100fe2000001160a */
[----:B------:R-:W2:Y:S01]  /*1b90*/  @!P5 LDG.E.U8 R32, desc[UR16][R36.64] ;  /* 0x000000102420d981 */ /* 0x000ea2000c1e1100 */
[----:B------:R-:W-:Y:S02]  /*1ba0*/  SHF.R.S32.HI R131, RZ, 0x1f, R129 ;  /* 0x0000001fff837819 */ /* 0x000fe40000011481 */
[----:B------:R-:W-:Y:S01]  /*1bb0*/  IADD3 R40, P6, PT, R129, R6, RZ ;  /* 0x0000000681287210 */ /* 0x000fe20007fde0ff */
[----:B------:R0:W2:Y:S01]  /*1bc0*/  @!P4 LDG.E.U8 R30, desc[UR16][R38.64] ;  /* 0x00000010261ec981 */ /* 0x0000a2000c1e1100 */
[----:B------:R-:W-:Y:S02]  /*1bd0*/  LOP3.LUT P5, RZ, R33, 0x1, RZ, 0xc0, !PT ;  /* 0x0000000121ff7812 */ /* 0x000fe400078ac0ff */
[----:B------:R-:W-:Y:S01]  /*1be0*/  SHF.R.U32.HI R33, RZ, 0xd, R10 ;  /* 0x0000000dff217819 */ /* 0x000fe2000001160a */
[----:B------:R-:W-:Y:S01]  /*1bf0*/  IMAD.X R41, R131, 0x1, R7, P6 ;  /* 0x0000000183297824 */ /* 0x000fe200030e0607 */
[----:B------:R-:W-:-:S02]  /*1c00*/  SHF.R.S32.HI R137, RZ, 0x1f, R133 ;  /* 0x0000001fff897819 */ /* 0x000fc40000011485 */
[----:B------:R-:W-:Y:S02]  /*1c10*/  LOP3.LUT P4, RZ, R33, 0x1, RZ, 0xc0, !PT ;  /* 0x0000000121ff7812 */ /* 0x000fe4000788c0ff */
[-C--:B0-----:R-:W-:Y:S02]  /*1c20*/  IADD3 R38, P6, PT, R133, R6.reuse, RZ ;  /* 0x0000000685267210 */ /* 0x081fe40007fde0ff */
[----:B------:R-:W-:Y:S02]  /*1c30*/  PRMT R33, RZ, 0x7610, R33 ;  /* 0x00007610ff217816 */ /* 0x000fe40000000021 */
[----:B------:R-:W-:Y:S01]  /*1c40*/  SHF.R.U32.HI R34, RZ, 0xc, R10 ;  /* 0x0000000cff227819 */ /* 0x000fe2000001160a */
[----:B------:R-:W-:Y:S01]  /*1c50*/  IMAD.X R39, R137, 0x1, R7, P6 ;  /* 0x0000000189277824 */ /* 0x000fe200030e0607 */
[----:B------:R-:W-:Y:S02]  /*1c60*/  SHF.R.S32.HI R139, RZ, 0x1f, R135 ;  /* 0x0000001fff8b7819 */ /* 0x000fe40000011487 */
[----:B------:R-:W-:Y:S01]  /*1c70*/  IADD3 R42, P6, PT, R135, R6, RZ ;  /* 0x00000006872a7210 */ /* 0x000fe20007fde0ff */
[----:B------:R0:W2:Y:S01]  /*1c80*/  @!P0 LDG.E.U8 R33, desc[UR16][R40.64] ;  /* 0x0000001028218981 */ /* 0x0000a2000c1e1100 */
[----:B------:R-:W-:-:S02]  /*1c90*/  LOP3.LUT P0, RZ, R34, 0x1, RZ, 0xc0, !PT ;  /* 0x0000000122ff7812 */ /* 0x000fc4000780c0ff */
[----:B------:R-:W-:Y:S01]  /*1ca0*/  PRMT R35, RZ, 0x7610, R35 ;  /* 0x00007610ff237816 */ /* 0x000fe20000000023 */
[----:B------:R-:W-:Y:S01]  /*1cb0*/  IMAD.X R43, R139, 0x1, R7, P6 ;  /* 0x000000018b2b7824 */ /* 0x000fe200030e0607 */
[----:B------:R-:W-:Y:S02]  /*1cc0*/  PRMT R34, RZ, 0x7610, R34 ;  /* 0x00007610ff227816 */ /* 0x000fe40000000022 */
[----:B------:R-:W-:Y:S02]  /*1cd0*/  SHF.R.S32.HI R143, RZ, 0x1f, R141 ;  /* 0x0000001fff8f7819 */ /* 0x000fe4000001148d */
[--C-:B------:R-:W-:Y:S01]  /*1ce0*/  SHF.R.U32.HI R36, RZ, 0xb, R10.reuse ;  /* 0x0000000bff247819 */ /* 0x100fe2000001160a */
[----:B------:R-:W2:Y:S01]  /*1cf0*/  @P5 LDG.E.U8 R35, desc[UR16][R38.64] ;  /* 0x0000001026235981 */ /* 0x000ea2000c1e1100 */
[----:B0-----:R-:W-:Y:S02]  /*1d00*/  IADD3 R40, P6, PT, R141, R6, RZ ;  /* 0x000000068d287210 */ /* 0x001fe40007fde0ff */
[----:B------:R-:W-:Y:S01]  /*1d10*/  LOP3.LUT P5, RZ, R36, 0x1, RZ, 0xc0, !PT ;  /* 0x0000000124ff7812 */ /* 0x000fe200078ac0ff */
[----:B------:R0:W2:Y:S01]  /*1d20*/  @P4 LDG.E.U8 R34, desc[UR16][R42.64] ;  /* 0x000000102a224981 */ /* 0x0000a2000c1e1100 */
[----:B------:R-:W-:Y:S01]  /*1d30*/  SHF.R.U32.HI R36, RZ, 0xa, R10 ;  /* 0x0000000aff247819 */ /* 0x000fe2000001160a */
[----:B------:R-:W-:Y:S01]  /*1d40*/  IMAD.X R41, R143, 0x1, R7, P6 ;  /* 0x000000018f297824 */ /* 0x000fe200030e0607 */
[----:B------:R-:W-:-:S02]  /*1d50*/  SHF.R.S32.HI R149, RZ, 0x1f, R145 ;  /* 0x0000001fff957819 */ /* 0x000fc40000011491 */
[----:B------:R-:W-:Y:S02]  /*1d60*/  PRMT R37, RZ, 0x7610, R37 ;  /* 0x00007610ff257816 */ /* 0x000fe40000000025 */
[----:B0-----:R-:W-:-:S04]  /*1d70*/  IADD3 R42, P6, PT, R145, R6, RZ ;  /* 0x00000006912a7210 */ /* 0x001fc80007fde0ff */
[----:B------:R-:W2:Y:S01]  /*1d80*/  @P0 LDG.E.U8 R37, desc[UR16][R40.64] ;  /* 0x0000001028250981 */ /* 0x000ea2000c1e1100 */
[----:B------:R-:W-:Y:S02]  /*1d90*/  LOP3.LUT P4, RZ, R36, 0x1, RZ, 0xc0, !PT ;  /* 0x0000000124ff7812 */ /* 0x000fe4000788c0ff */
[----:B------:R-:W-:Y:S01]  /*1da0*/  SHF.R.U32.HI R36, RZ, 0x9, R10 ;  /* 0x00000009ff247819 */ /* 0x000fe2000001160a */
[----:B------:R-:W-:Y:S01]  /*1db0*/  IMAD.X R43, R149, 0x1, R7, P6 ;  /* 0x00000001952b7824 */ /* 0x000fe200030e0607 */
[----:B------:R-:W-:Y:S02]  /*1dc0*/  SHF.R.S32.HI R151, RZ, 0x1f, R147 ;  /* 0x0000001fff977819 */ /* 0x000fe40000011493 */
[----:B------:R-:W-:Y:S02]  /*1dd0*/  IADD3 R52, P6, PT, R147, R6, RZ ;  /* 0x0000000693347210 */ /* 0x000fe40007fde0ff */
[----:B------:R-:W-:Y:S02]  /*1de0*/  PRMT R38, RZ, 0x7610, R38 ;  /* 0x00007610ff267816 */ /* 0x000fe40000000026 */
[----:B------:R-:W-:Y:S01]  /*1df0*/  LOP3.LUT P0, RZ, R36, 0x1, RZ, 0xc0, !PT ;  /* 0x0000000124ff7812 */ /* 0x000fe2000780c0ff */
[----:B------:R-:W-:Y:S01]  /*1e00*/  IMAD.X R53, R151, 0x1, R7, P6 ;  /* 0x0000000197357824 */ /* 0x000fe200030e0607 */
[----:B------:R-:W-:-:S02]  /*1e10*/  PRMT R36, RZ, 0x7610, R36 ;  /* 0x00007610ff247816 */ /* 0x000fc40000000024 */
[--C-:B------:R-:W-:Y:S01]  /*1e20*/  SHF.R.U32.HI R39, RZ, 0x6, R10.reuse ;  /* 0x00000006ff277819 */ /* 0x100fe2000001160a */
[----:B------:R-:W2:Y:S01]  /*1e30*/  @P5 LDG.E.U8 R38, desc[UR16][R42.64] ;  /* 0x000000102a265981 */ /* 0x000ea2000c1e1100 */
[----:B------:R-:W-:Y:S02]  /*1e40*/  SHF.R.S32.HI R155, RZ, 0x1f, R153 ;  /* 0x0000001fff9b7819 */ /* 0x000fe40000011499 */
[----:B------:R-:W-:Y:S01]  /*1e50*/  IADD3 R54, P6, PT, R153, R6, RZ ;  /* 0x0000000699367210 */ /* 0x000fe20007fde0ff */
[----:B------:R0:W2:Y:S01]  /*1e60*/  @P4 LDG.E.U8 R36, desc[UR16][R52.64] ;  /* 0x0000001034244981 */ /* 0x0000a2000c1e1100 */
        /* <DEDUP_REMOVED lines=11> */
[----:B------:R0:W2:Y:S01]  /*1f20*/  @P0 LDG.E.U8 R39, desc[UR16][R54.64] ;  /* 0x0000001036270981 */ /* 0x0000a2000c1e1100 */
[----:B------:R-:W-:-:S02]  /*1f30*/  LOP3.LUT P0, RZ, R40, 0x1, RZ, 0xc0, !PT ;  /* 0x0000000128ff7812 */ /* 0x000fc4000780c0ff */
[----:B------:R-:W-:Y:S01]  /*1f40*/  PRMT R41, RZ, 0x7610, R41 ;  /* 0x00007610ff297816 */ /* 0x000fe20000000029 */
[----:B------:R-:W-:Y:S01]  /*1f50*/  IMAD.X R59, R163, 0x1, R7, P6 ;  /* 0x00000001a33b7824 */ /* 0x000fe200030e0607 */
[----:B------:R-:W-:-:S04]  /*1f60*/  PRMT R40, RZ, 0x7610, R40 ;  /* 0x00007610ff287816 */ /* 0x000fc80000000028 */
[----:B------:R-:W2:Y:S01]  /*1f70*/  @P4 LDG.E.U8 R41, desc[UR16][R58.64] ;  /* 0x000000103a294981 */ /* 0x000ea2000c1e1100 */
[----:B------:R-:W-:-:S03]  /*1f80*/  ISETP.GT.U32.AND P4, PT, R8, R47, PT ;  /* 0x0000002f0800720c */ /* 0x000fc60003f84070 */
[----:B------:R1:W2:Y:S01]  /*1f90*/  @P5 LDG.E.U8 R40, desc[UR16][R52.64] ;  /* 0x0000001034285981 */ /* 0x0002a2000c1e1100 */
[----:B------:R-:W-:Y:S02]  /*1fa0*/  ISETP.GT.U32.AND P5, PT, R8, R49, PT ;  /* 0x000000310800720c */ /* 0x000fe40003fa4070 */
[----:B------:R-:W-:Y:S02]  /*1fb0*/  SHF.R.S32.HI R167, RZ, 0x1f, R165 ;  /* 0x0000001fffa77819 */ /* 0x000fe400000114a5 */
[----:B0-----:R-:W-:Y:S02]  /*1fc0*/  IADD3 R54, P6, PT, R165, R6, RZ ;  /* 0x00000006a5367210 */ /* 0x001fe40007fde0ff */
[----:B------:R-:W-:Y:S02]  /*1fd0*/  SHF.R.U32.HI R43, RZ, 0x3, R10 ;  /* 0x00000003ff2b7819 */ /* 0x000fe4000001160a */
[----:B------:R-:W-:Y:S01]  /*1fe0*/  PRMT R42, RZ, 0x7610, R42 ;  /* 0x00007610ff2a7816 */ /* 0x000fe2000000002a */
[----:B------:R-:W-:Y:S01]  /*1ff0*/  IMAD.X R55, R167, 0x1, R7, P6 ;  /* 0x00000001a7377824 */ /* 0x000fe200030e0607 */
[----:B------:R-:W-:Y:S01]  /*2000*/  LOP3.LUT P6, RZ, R43, 0x1, RZ, 0xc0, !PT ;  /* 0x000000012bff7812 */ /* 0x000fe200078cc0ff */
[----:B------:R-:W-:-:S02]  /*2010*/  @!P4 IMAD.IADD R47, R47, 0x1, -R8 ;  /* 0x000000012f2fc824 */ /* 0x000fc400078e0a08 */
[----:B------:R-:W-:Y:S01]  /*2020*/  @!P5 IMAD.IADD R49, R49, 0x1, -R8 ;  /* 0x000000013131d824 */ /* 0x000fe200078e0a08 */
[----:B------:R-:W-:Y:S01]  /*2030*/  SHF.R.S32.HI R171, RZ, 0x1f, R169 ;  /* 0x0000001fffab7819 */ /* 0x000fe200000114a9 */
[----:B------:R0:W2:Y:S01]  /*2040*/  @P0 LDG.E.U8 R42, desc[UR16][R54.64] ;  /* 0x00000010362a0981 */ /* 0x0000a2000c1e1100 */
[----:B-1----:R-:W-:Y:S02]  /*2050*/  IADD3 R52, P5, PT, R169, R6, RZ ;  /* 0x00000006a9347210 */ /* 0x002fe40007fbe0ff */
[C---:B------:R-:W-:Y:S02]  /*2060*/  ISETP.GT.U32.AND P4, PT, R8.reuse, R47, PT ;  /* 0x0000002f0800720c */ /* 0x040fe40003f84070 */
[C---:B------:R-:W-:Y:S02]  /*2070*/  LOP3.LUT R50, R13.reuse, 0xc, RZ, 0xfc, !PT ;  /* 0x0000000c0d327812 */ /* 0x040fe400078efcff */
[----:B------:R-:W-:Y:S02]  /*2080*/  ISETP.GT.U32.AND P0, PT, R8, R49, PT ;  /* 0x000000310800720c */ /* 0x000fe40003f04070 */
[----:B------:R-:W-:Y:S01]  /*2090*/  LOP3.LUT R56, R13, 0x10, RZ, 0xfc, !PT ;  /* 0x000000100d387812 */ /* 0x000fe200078efcff */
[----:B------:R-:W-:Y:S01]  /*20a0*/  IMAD.X R53, R171, 0x1, R7, P5 ;  /* 0x00000001ab357824 */ /* 0x000fe200028e0607 */
[----:B------:R-:W-:-:S02]  /*20b0*/  PRMT R43, RZ, 0x7610, R43 ;  /* 0x00007610ff2b7816 */ /* 0x000fc4000000002b */
[----:B------:R-:W-:Y:S02]  /*20c0*/  IABS R46, R50 ;  /* 0x00000032002e7213 */ /* 0x000fe40000000000 */
[----:B0-----:R-:W-:Y:S02]  /*20d0*/  IABS R54, R56 ;  /* 0x0000003800367213 */ /* 0x001fe40000000000 */
[----:B------:R0:W2:Y:S01]  /*20e0*/  @P6 LDG.E.U8 R43, desc[UR16][R52.64] ;  /* 0x00000010342b6981 */ /* 0x0000a2000c1e1100 */
[----:B------:R-:W-:Y:S01]  /*20f0*/  IMAD.HI.U32 R44, R11, R46, RZ ;  /* 0x0000002e0b2c7227 */ /* 0x000fe200078e00ff */
[----:B------:R-:W-:Y:S02]  /*2100*/  ISETP.GT.U32.AND P5, PT, R8, R51, PT ;  /* 0x000000330800720c */ /* 0x000fe40003fa4070 */
[----:B------:R-:W-:Y:S01]  /*2110*/  ISETP.GE.AND P6, PT, R48, RZ, PT ;  /* 0x000000ff3000720c */ /* 0x000fe20003fc6270 */
[----:B------:R-:W-:Y:S02]  /*2120*/  IMAD.MOV.U32 R48, RZ, RZ, R54 ;  /* 0x000000ffff307224 */ /* 0x000fe400078e0036 */
[----:B------:R-:W-:Y:S01]  /*2130*/  @!P4 IMAD.IADD R47, R47, 0x1, -R8 ;  /* 0x000000012f2fc824 */ /* 0x000fe200078e0a08 */
[----:B------:R-:W-:Y:S01]  /*2140*/  ISETP.GE.AND P4, PT, R13, RZ, PT ;  /* 0x000000ff0d00720c */ /* 0x000fe20003f86270 */
[----:B------:R-:W-:-:S02]  /*2150*/  IMAD.MOV R55, RZ, RZ, -R44 ;  /* 0x000000ffff377224 */ /* 0x000fc400078e0a2c */
[----:B------:R-:W-:Y:S02]  /*2160*/  @!P0 IMAD.IADD R49, R49, 0x1, -R8 ;  /* 0x0000000131318824 */ /* 0x000fe400078e0a08 */
[----:B------:R-:W-:-:S04]  /*2170*/  IMAD.HI.U32 R44, R11, R48, RZ ;  /* 0x000000300b2c7227 */ /* 0x000fc800078e00ff */
[----:B------:R-:W-:Y:S02]  /*2180*/  IMAD.MOV.U32 R61, RZ, RZ, R49 ;  /* 0x000000ffff3d7224 */ /* 0x000fe400078e0031 */
[C---:B------:R-:W-:Y:S02]  /*2190*/  IMAD R55, R8.reuse, R55, R46 ;  /* 0x0000003708377224 */ /* 0x040fe400078e022e */
[----:B------:R-:W-:Y:S02]  /*21a0*/  IMAD.MOV R49, RZ, RZ, -R44 ;  /* 0x000000ffff317224 */ /* 0x000fe400078e0a2c */
[----:B------:R-:W-:Y:S01]  /*21b0*/  @!P5 IMAD.IADD R51, R51, 0x1, -R8 ;  /* 0x000000013333d824 */ /* 0x000fe200078e0a08 */
[C---:B------:R-:W-:Y:S01]  /*21c0*/  ISETP.GT.U32.AND P5, PT, R8.reuse, R55, PT ;  /* 0x000000370800720c */ /* 0x040fe20003fa4070 */
[----:B------:R-:W-:Y:S02]  /*21d0*/  IMAD R49, R8, R49, R48 ;  /* 0x0000003108317224 */ /* 0x000fe400078e0230 */
[----:B------:R-:W-:-:S03]  /*21e0*/  @!P4 IMAD.MOV R47, RZ, RZ, -R47 ;  /* 0x000000ffff2fc224 */ /* 0x000fc600078e0a2f */
[C---:B------:R-:W-:Y:S02]  /*21f0*/  ISETP.GT.U32.AND P4, PT, R8.reuse, R49, PT ;  /* 0x000000310800720c */ /* 0x040fe40003f84070 */
[----:B0-----:R-:W-:Y:S01]  /*2200*/  LOP3.LUT R52, R13, 0x14, RZ, 0xfc, !PT ;  /* 0x000000140d347812 */ /* 0x001fe200078efcff */
[----:B------:R-:W-:Y:S01]  /*2210*/  @!P6 IMAD.MOV R61, RZ, RZ, -R61 ;  /* 0x000000ffff3de224 */ /* 0x000fe200078e0a3d */
[C---:B------:R-:W-:Y:S02]  /*2220*/  ISETP.GT.U32.AND P6, PT, R8.reuse, R51, PT ;  /* 0x000000330800720c */ /* 0x040fe40003fc4070 */
[----:B------:R-:W-:Y:S01]  /*2230*/  ISETP.GT.U32.AND P0, PT, R8, R45, PT ;  /* 0x0000002d0800720c */ /* 0x000fe20003f04070 */
[----:B------:R-:W-:Y:S01]  /*2240*/  @!P5 IMAD.IADD R55, R55, 0x1, -R8 ;  /* 0x000000013737d824 */ /* 0x000fe200078e0a08 */
[----:B------:R-:W-:Y:S02]  /*2250*/  IABS R53, R52 ;  /* 0x0000003400357213 */ /* 0x000fe40000000000 */
[----:B------:R-:W-:-:S02]  /*2260*/  LOP3.LUT R54, R13, 0x18, RZ, 0xfc, !PT ;  /* 0x000000180d367812 */ /* 0x000fc400078efcff */
[----:B------:R-:W-:Y:S01]  /*2270*/  ISETP.GT.U32.AND P5, PT, R8, R55, PT ;  /* 0x000000370800720c */ /* 0x000fe20003fa4070 */
[----:B------:R-:W-:Y:S01]  /*2280*/  @!P4 IMAD.IADD R49, R49, 0x1, -R8 ;  /* 0x000000013131c824 */ /* 0x000fe200078e0a08 */
[----:B------:R-:W-:Y:S01]  /*2290*/  IABS R59, R54 ;  /* 0x00000036003b7213 */ /* 0x000fe20000000000 */
[----:B------:R-:W-:-:S03]  /*22a0*/  IMAD.HI.U32 R44, R11, R53, RZ ;  /* 0x000000350b2c7227 */ /* 0x000fc600078e00ff */
[----:B------:R-:W-:Y:S01]  /*22b0*/  ISETP.GT.U32.AND P4, PT, R8, R49, PT ;  /* 0x000000310800720c */ /* 0x000fe20003f84070 */
[----:B------:R-:W-:Y:S02]  /*22c0*/  IMAD.MOV R46, RZ, RZ, -R44 ;  /* 0x000000ffff2e7224 */ /* 0x000fe400078e0a2c */
[----:B------:R-:W-:-:S04]  /*22d0*/  IMAD.HI.U32 R44, R11, R59, RZ ;  /* 0x0000003b0b2c7227 */ /* 0x000fc800078e00ff */
[--C-:B------:R-:W-:Y:S01]  /*22e0*/  @!P6 IMAD.IADD R51, R51, 0x1, -R8.reuse ;  /* 0x000000013333e824 */ /* 0x100fe200078e0a08 */
[----:B------:R-:W-:Y:S01]  /*22f0*/  ISETP.GE.AND P6, PT, R62, RZ, PT ;  /* 0x000000ff3e00720c */ /* 0x000fe20003fc6270 */
[----:B------:R-:W-:Y:S02]  /*2300*/  @!P0 IMAD.IADD R45, R45, 0x1, -R8 ;  /* 0x000000012d2d8824 */ /* 0x000fe400078e0a08 */
[C---:B------:R-:W-:Y:S02]  /*2310*/  IMAD R53, R8.reuse, R46, R53 ;  /* 0x0000002e08357224 */ /* 0x040fe400078e0235 */
[----:B------:R-:W-:Y:S01]  /*2320*/  IMAD.MOV R44, RZ, RZ, -R44 ;  /* 0x000000ffff2c7224 */ /* 0x000fe200078e0a2c */
[C---:B------:R-:W-:Y:S01]  /*2330*/  ISETP.GT.U32.AND P0, PT, R8.reuse, R45, PT ;  /* 0x0000002d0800720c */ /* 0x040fe20003f04070 */
[--C-:B------:R-:W-:Y:S01]  /*2340*/  @!P5 IMAD.IADD R55, R55, 0x1, -R8.reuse ;  /* 0x000000013737d824 */ /* 0x100fe200078e0a08 */
[----:B------:R-:W-:Y:S01]  /*2350*/  LOP3.LUT R58, R13, 0x20, RZ, 0xfc, !PT ;  /* 0x000000200d3a7812 */ /* 0x000fe200078efcff */
[C---:B------:R-:W-:Y:S01]  /*2360*/  IMAD R59, R8.reuse, R44, R59 ;  /* 0x0000002c083b7224 */ /* 0x040fe200078e023b */
[----:B------:R-:W-:Y:S01]  /*2370*/  ISETP.GT.U32.AND P5, PT, R8, R53, PT ;  /* 0x000000350800720c */ /* 0x000fe20003fa4070 */
[----:B------:R-:W-:Y:S01]  /*2380*/  @!P4 IMAD.IADD R49, R49, 0x1, -R8 ;  /* 0x000000013131c824 */ /* 0x000fe200078e0a08 */
[----:B------:R-:W-:-:S02]  /*2390*/  IABS R63, R58 ;  /* 0x0000003a003f7213 */ /* 0x000fc40000000000 */
[----:B------:R-:W-:Y:S01]  /*23a0*/  ISETP.GT.U32.AND P4, PT, R8, R59, PT ;  /* 0x0000003b0800720c */ /* 0x000fe20003f84070 */
[----:B------:R-:W-:Y:S01]  /*23b0*/  @!P6 IMAD.MOV R51, RZ, RZ, -R51 ;  /* 0x000000ffff33e224 */ /* 0x000fe200078e0a33 */
[----:B------:R-:W-:Y:S01]  /*23c0*/  ISETP.GE.AND P6, PT, R50, RZ, PT ;  /* 0x000000ff3200720c */ /* 0x000fe20003fc6270 */
[----:B------:R-:W-:Y:S01]  /*23d0*/  IMAD.HI.U32 R44, R11, R63, RZ ;  /* 0x0000003f0b2c7227 */ /* 0x000fe200078e00ff */
[----:B------:R-:W-:-:S03]  /*23e0*/  LOP3.LUT R50, R13, 0x24, RZ, 0xfc, !PT ;  /* 0x000000240d327812 */ /* 0x000fc600078efcff */
[----:B------:R-:W-:Y:S01]  /*23f0*/  @!P0 IMAD.IADD R45, R45, 0x1, -R8 ;  /* 0x000000012d2d8824 */ /* 0x000fe200078e0a08 */
[----:B------:R-:W-:Y:S01]  /*2400*/  ISETP.GE.AND P0, PT, R60, RZ, PT ;  /* 0x000000ff3c00720c */ /* 0x000fe20003f06270 */
[----:B------:R-:W-:Y:S01]  /*2410*/  IMAD.MOV R46, RZ, RZ, -R44 ;  /* 0x000000ffff2e7224 */ /* 0x000fe200078e0a2c */
[----:B------:R-:W-:Y:S01]  /*2420*/  LOP3.LUT R60, R13, 0x28, RZ, 0xfc, !PT ;  /* 0x000000280d3c7812 */ /* 0x000fe200078efcff */
[--C-:B------:R-:W-:Y:S01]  /*2430*/  @!P5 IMAD.IADD R53, R53, 0x1, -R8.reuse ;  /* 0x000000013535d824 */ /* 0x100fe200078e0a08 */
[----:B------:R-:W-:Y:S01]  /*2440*/  IABS R65, R50 ;  /* 0x0000003200417213 */ /* 0x000fe20000000000 */
[C---:B------:R-:W-:Y:S01]  /*2450*/  IMAD R63, R8.reuse, R46, R63 ;  /* 0x0000002e083f7224 */ /* 0x040fe200078e023f */
[----:B------:R-:W-:Y:S01]  /*2460*/  IABS R173, R60 ;  /* 0x0000003c00ad7213 */ /* 0x000fe20000000000 */
[----:B------:R-:W-:Y:S01]  /*2470*/  @!P4 IMAD.IADD R59, R59, 0x1, -R8 ;  /* 0x000000013b3bc824 */ /* 0x000fe200078e0a08 */
[----:B------:R-:W-:Y:S01]  /*2480*/  ISETP.GT.U32.AND P4, PT, R8, R53, PT ;  /* 0x000000350800720c */ /* 0x000fe20003f84070 */
[----:B------:R-:W-:-:S04]  /*2490*/  IMAD.HI.U32 R44, R11, R65, RZ ;  /* 0x000000410b2c7227 */ /* 0x000fc800078e00ff */
[----:B------:R-:W-:Y:S01]  /*24a0*/  @!P6 IMAD.MOV R55, RZ, RZ, -R55 ;  /* 0x000000ffff37e224 */ /* 0x000fe200078e0a37 */
[----:B------:R-:W-:Y:S01]  /*24b0*/  ISETP.GT.U32.AND P6, PT, R8, R63, PT ;  /* 0x0000003f0800720c */ /* 0x000fe20003fc4070 */
[----:B------:R-:W-:Y:S01]  /*24c0*/  IMAD.HI.U32 R46, R11, R173, RZ ;  /* 0x000000ad0b2e7227 */ /* 0x000fe200078e00ff */
[----:B------:R-:W-:-:S03]  /*24d0*/  ISETP.GE.AND P5, PT, R56, RZ, PT ;  /* 0x000000ff3800720c */ /* 0x000fc60003fa6270 */
[----:B------:R-:W-:Y:S02]  /*24e0*/  IMAD.MOV R48, RZ, RZ, -R44 ;  /* 0x000000ffff307224 */ /* 0x000fe400078e0a2c */
[----:B------:R-:W-:Y:S02]  /*24f0*/  IMAD.MOV R46, RZ, RZ, -R46 ;  /* 0x000000ffff2e7224 */ /* 0x000fe400078e0a2e */
[C---:B------:R-:W-:Y:S02]  /*2500*/  IMAD R65, R8.reuse, R48, R65 ;  /* 0x0000003008417224 */ /* 0x040fe400078e0241 */
[C---:B------:R-:W-:Y:S02]  /*2510*/  IMAD R173, R8.reuse, R46, R173 ;  /* 0x0000002e08ad7224 */ /* 0x040fe400078e02ad */
[--C-:B------:R-:W-:Y:S01]  /*2520*/  @!P4 IMAD.IADD R53, R53, 0x1, -R8.reuse ;  /* 0x000000013535c824 */ /* 0x100fe200078e0a08 */
[C---:B------:R-:W-:Y:S01]  /*2530*/  ISETP.GT.U32.AND P4, PT, R8.reuse, R65, PT ;  /* 0x000000410800720c */ /* 0x040fe20003f84070 */
[----:B------:R-:W-:Y:S01]  /*2540*/  @!P0 IMAD.MOV R45, RZ, RZ, -R45 ;  /* 0x000000ffff2d8224 */ /* 0x000fe200078e0a2d */
[C---:B------:R-:W-:Y:S01]  /*2550*/  ISETP.GT.U32.AND P0, PT, R8.reuse, R59, PT ;  /* 0x0000003b0800720c */ /* 0x040fe20003f04070 */
[----:B------:R-:W-:Y:S01]  /*2560*/  @!P6 IMAD.IADD R63, R63, 0x1, -R8 ;  /* 0x000000013f3fe824 */ /* 0x000fe200078e0a08 */
[----:B------:R-:W-:Y:S01]  /*2570*/  ISETP.GT.U32.AND P6, PT, R8, R173, PT ;  /* 0x000000ad0800720c */ /* 0x000fe20003fc4070 */
[----:B------:R-:W-:Y:S01]  /*2580*/  @!P5 IMAD.MOV R49, RZ, RZ, -R49 ;  /* 0x000000ffff31d224 */ /* 0x000fe200078e0a31 */
[----:B------:R-:W-:-:S02]  /*2590*/  ISETP.GE.AND P5, PT, R52, RZ, PT ;  /* 0x000000ff3400720c */ /* 0x000fc40003fa6270 */
[C---:B------:R-:W-:Y:S02]  /*25a0*/  LOP3.LUT R62, R13.reuse, 0x2c, RZ, 0xfc, !PT ;  /* 0x0000002c0d3e7812 */ /* 0x040fe400078efcff */
[----:B------:R-:W-:Y:S02]  /*25b0*/  LOP3.LUT R48, R13, 0x30, RZ, 0xfc, !PT ;  /* 0x000000300d307812 */ /* 0x000fe400078efcff */
[----:B------:R-:W-:Y:S01]  /*25c0*/  IABS R175, R62 ;  /* 0x0000003e00af7213 */ /* 0x000fe20000000000 */
[--C-:B------:R-:W-:Y:S01]  /*25d0*/  @!P4 IMAD.IADD R65, R65, 0x1, -R8.reuse ;  /* 0x000000014141c824 */ /* 0x100fe200078e0a08 */
[----:B------:R-:W-:Y:S01]  /*25e0*/  IABS R177, R48 ;  /* 0x0000003000b17213 */ /* 0x000fe20000000000 */
[--C-:B------:R-:W-:Y:S01]  /*25f0*/  @!P0 IMAD.IADD R59, R59, 0x1, -R8.reuse ;  /* 0x000000013b3b8824 */ /* 0x100fe200078e0a08 */
[----:B------:R-:W-:Y:S01]  /*2600*/  ISETP.GE.AND P0, PT, R54, RZ, PT ;  /* 0x000000ff3600720c */ /* 0x000fe20003f06270 */
[----:B------:R-:W-:Y:S01]  /*2610*/  @!P6 IMAD.IADD R173, R173, 0x1, -R8 ;  /* 0x00000001adade824 */ /* 0x000fe200078e0a08 */
[----:B------:R-:W-:Y:S01]  /*2620*/  ISETP.GT.U32.AND P6, PT, R8, R65, PT ;  /* 0x000000410800720c */ /* 0x000fe20003fc4070 */
[----:B------:R-:W-:-:S02]  /*2630*/  VIADD R46, R12, 0x3c ;  /* 0x0000003c0c2e7836 */ /* 0x000fc40000000000 */
[----:B------:R-:W-:-:S04]  /*2640*/  IMAD.HI.U32 R44, R11, R175, RZ ;  /* 0x000000af0b2c7227 */ /* 0x000fc800078e00ff */
[----:B------:R-:W-:-:S04]  /*2650*/  IMAD.HI.U32 R12, R11, R177, RZ ;  /* 0x000000b10b0c7227 */ /* 0x000fc800078e00ff */
[----:B------:R-:W-:Y:S01]  /*2660*/  @!P5 IMAD.MOV R53, RZ, RZ, -R53 ;  /* 0x000000ffff35d224 */ /* 0x000fe200078e0a35 */
[C---:B------:R-:W-:Y:S01]  /*2670*/  ISETP.GT.U32.AND P5, PT, R8.reuse, R173, PT ;  /* 0x000000ad0800720c */ /* 0x040fe20003fa4070 */
[----:B------:R-:W-:Y:S02]  /*2680*/  IMAD.MOV R44, RZ, RZ, -R44 ;  /* 0x000000ffff2c7224 */ /* 0x000fe400078e0a2c */
[----:B------:R-:W-:Y:S01]  /*2690*/  IMAD.MOV R12, RZ, RZ, -R12 ;  /* 0x000000ffff0c7224 */ /* 0x000fe200078e0a0c */
[C---:B------:R-:W-:Y:S01]  /*26a0*/  ISETP.GT.U32.AND P4, PT, R8.reuse, R63, PT ;  /* 0x0000003f0800720c */ /* 0x040fe20003f84070 */
[C---:B------:R-:W-:Y:S02]  /*26b0*/  IMAD R175, R8.reuse, R44, R175 ;  /* 0x0000002c08af7224 */ /* 0x040fe400078e02af */
[C---:B------:R-:W-:Y:S02]  /*26c0*/  IMAD R177, R8.reuse, R12, R177 ;  /* 0x0000000c08b17224 */ /* 0x040fe400078e02b1 */
[----:B------:R-:W-:Y:S01]  /*26d0*/  @!P0 IMAD.MOV R59, RZ, RZ, -R59 ;  /* 0x000000ffff3b8224 */ /* 0x000fe200078e0a3b */
[C---:B------:R-:W-:Y:S01]  /*26e0*/  ISETP.GT.U32.AND P0, PT, R8.reuse, R175, PT ;  /* 0x000000af0800720c */ /* 0x040fe20003f04070 */
[--C-:B------:R-:W-:Y:S01]  /*26f0*/  @!P6 IMAD.IADD R65, R65, 0x1, -R8.reuse ;  /* 0x000000014141e824 */ /* 0x100fe200078e0a08 */
[----:B------:R-:W-:Y:S01]  /*2700*/  ISETP.GT.U32.AND P6, PT, R8, R177, PT ;  /* 0x000000b10800720c */ /* 0x000fe20003fc4070 */
[----:B------:R-:W-:Y:S01]  /*2710*/  @!P5 IMAD.IADD R173, R173, 0x1, -R8 ;  /* 0x00000001adadd824 */ /* 0x000fe200078e0a08 */
[----:B------:R-:W-:-:S02]  /*2720*/  LOP3.LUT R52, R13, 0x34, RZ, 0xfc, !PT ;  /* 0x000000340d347812 */ /* 0x000fc400078efcff */
[----:B------:R-:W-:Y:S02]  /*2730*/  ISETP.GE.AND P5, PT, R50, RZ, PT ;  /* 0x000000ff3200720c */ /* 0x000fe40003fa6270 */
[----:B------:R-:W-:Y:S01]  /*2740*/  LOP3.LUT R44, R13, 0x38, RZ, 0xfc, !PT ;  /* 0x000000380d2c7812 */ /* 0x000fe200078efcff */
[----:B------:R-:W-:Y:S01]  /*2750*/  @!P4 IMAD.IADD R63, R63, 0x1, -R8 ;  /* 0x000000013f3fc824 */ /* 0x000fe200078e0a08 */
[----:B------:R-:W-:Y:S02]  /*2760*/  IABS R179, R52 ;  /* 0x0000003400b37213 */ /* 0x000fe40000000000 */
[----:B------:R-:W-:Y:S02]  /*2770*/  IABS R181, R44 ;  /* 0x0000002c00b57213 */ /* 0x000fe40000000000 */
[----:B------:R-:W-:Y:S01]  /*2780*/  ISETP.GE.AND P4, PT, R58, RZ, PT ;  /* 0x000000ff3a00720c */ /* 0x000fe20003f86270 */
[----:B------:R-:W-:Y:S01]  /*2790*/  IMAD.HI.U32 R12, R11, R179, RZ ;  /* 0x000000b30b0c7227 */ /* 0x000fe200078e00ff */
[----:B------:R-:W-:-:S03]  /*27a0*/  IABS R183, R46 ;  /* 0x0000002e00b77213 */ /* 0x000fc60000000000 */
[--C-:B------:R-:W-:Y:S01]  /*27b0*/  @!P0 IMAD.IADD R175, R175, 0x1, -R8.reuse ;  /* 0x00000001afaf8824 */ /* 0x100fe200078e0a08 */
[----:B------:R-:W-:Y:S01]  /*27c0*/  ISETP.GE.AND P0, PT, R60, RZ, PT ;  /* 0x000000ff3c00720c */ /* 0x000fe20003f06270 */
[----:B------:R-:W-:Y:S02]  /*27d0*/  @!P6 IMAD.IADD R177, R177, 0x1, -R8 ;  /* 0x00000001b1b1e824 */ /* 0x000fe400078e0a08 */
[----:B------:R-:W-:-:S04]  /*27e0*/  IMAD.HI.U32 R13, R11, R181, RZ ;  /* 0x000000b50b0d7227 */ /* 0x000fc800078e00ff */
[----:B------:R-:W-:Y:S02]  /*27f0*/  IMAD.MOV R12, RZ, RZ, -R12 ;  /* 0x000000ffff0c7224 */ /* 0x000fe400078e0a0c */
[----:B------:R-:W-:Y:S01]  /*2800*/  @!P5 IMAD.MOV R65, RZ, RZ, -R65 ;  /* 0x000000ffff41d224 */ /* 0x000fe200078e0a41 */
[----:B------:R-:W-:Y:S01]  /*2810*/  ISETP.GT.U32.AND P5, PT, R8, R177, PT ;  /* 0x000000b10800720c */ /* 0x000fe20003fa4070 */
[----:B------:R-:W-:-:S04]  /*2820*/  IMAD.HI.U32 R11, R11, R183, RZ ;  /* 0x000000b70b0b7227 */ /* 0x000fc800078e00ff */
[----:B------:R-:W-:Y:S02]  /*2830*/  IMAD.MOV R13, RZ, RZ, -R13 ;  /* 0x000000ffff0d7224 */ /* 0x000fe400078e0a0d */
[C---:B------:R-:W-:Y:S02]  /*2840*/  IMAD R179, R8.reuse, R12, R179 ;  /* 0x0000000c08b37224 */ /* 0x040fe400078e02b3 */
[----:B------:R-:W-:Y:S02]  /*2850*/  IMAD.MOV R12, RZ, RZ, -R11 ;  /* 0x000000ffff0c7224 */ /* 0x000fe400078e0a0b */
[C---:B------:R-:W-:Y:S02]  /*2860*/  IMAD R181, R8.reuse, R13, R181 ;  /* 0x0000000d08b57224 */ /* 0x040fe400078e02b5 */
[----:B------:R-:W-:Y:S01]  /*2870*/  @!P4 IMAD.MOV R63, RZ, RZ, -R63 ;  /* 0x000000ffff3fc224 */ /* 0x000fe200078e0a3f */
[C---:B------:R-:W-:Y:S01]  /*2880*/  ISETP.GT.U32.AND P4, PT, R8.reuse, R175, PT ;  /* 0x000000af0800720c */ /* 0x040fe20003f84070 */
[----:B------:R-:W-:Y:S01]  /*2890*/  IMAD.MOV.U32 R11, RZ, RZ, R173 ;  /* 0x000000ffff0b7224 */ /* 0x000fe200078e00ad */
[----:B------:R-:W-:-:S03]  /*28a0*/  ISETP.GT.U32.AND P6, PT, R8, R179, PT ;  /* 0x000000b30800720c */ /* 0x000fc60003fc4070 */
[----:B------:R-:W-:Y:S01]  /*28b0*/  @!P0 IMAD.MOV R11, RZ, RZ, -R11 ;  /* 0x000000ffff0b8224 */ /* 0x000fe200078e0a0b */
[----:B------:R-:W-:Y:S01]  /*28c0*/  ISETP.GT.U32.AND P0, PT, R8, R181, PT ;  /* 0x000000b50800720c */ /* 0x000fe20003f04070 */
[----:B------:R-:W-:Y:S01]  /*28d0*/  @!P5 IMAD.IADD R177, R177, 0x1, -R8 ;  /* 0x00000001b1b1d824 */ /* 0x000fe200078e0a08 */
[----:B------:R-:W-:Y:S01]  /*28e0*/  ISETP.GE.AND P5, PT, R62, RZ, PT ;  /* 0x000000ff3e00720c */ /* 0x000fe20003fa6270 */
[----:B------:R-:W-:-:S04]  /*28f0*/  IMAD R183, R8, R12, R183 ;  /* 0x0000000c08b77224 */ /* 0x000fc800078e02b7 */
[--C-:B------:R-:W-:Y:S01]  /*2900*/  @!P4 IMAD.IADD R175, R175, 0x1, -R8.reuse ;  /* 0x00000001afafc824 */ /* 0x100fe200078e0a08 */
[----:B------:R-:W-:Y:S01]  /*2910*/  ISETP.GT.U32.AND P4, PT, R8, R183, PT ;  /* 0x000000b70800720c */ /* 0x000fe20003f84070 */
[--C-:B------:R-:W-:Y:S02]  /*2920*/  @!P6 IMAD.IADD R179, R179, 0x1, -R8.reuse ;  /* 0x00000001b3b3e824 */ /* 0x100fe400078e0a08 */
[----:B------:R-:W-:Y:S02]  /*2930*/  IMAD.MOV.U32 R13, RZ, RZ, R175 ;  /* 0x000000ffff0d7224 */ /* 0x000fe400078e00af */
[----:B------:R-:W-:Y:S01]  /*2940*/  @!P0 IMAD.IADD R181, R181, 0x1, -R8 ;  /* 0x00000001b5b58824 */ /* 0x000fe200078e0a08 */
[----:B------:R-:W-:Y:S01]  /*2950*/  ISETP.GE.AND P6, PT, R48, RZ, PT ;  /* 0x000000ff3000720c */ /* 0x000fe20003fc6270 */
[----:B------:R-:W-:Y:S01]  /*2960*/  @!P5 IMAD.MOV R13, RZ, RZ, -R13 ;  /* 0x000000ffff0dd224 */ /* 0x000fe200078e0a0d */
[C---:B------:R-:W-:Y:S02]  /*2970*/  ISETP.GT.U32.AND P0, PT, R8.reuse, R179, PT ;  /* 0x000000b30800720c */ /* 0x040fe40003f04070 */
[----:B------:R-:W-:-:S03]  /*2980*/  ISETP.GT.U32.AND P5, PT, R8, R181, PT ;  /* 0x000000b50800720c */ /* 0x000fc60003fa4070 */
[----:B------:R-:W-:-:S05]  /*2990*/  @!P4 IMAD.IADD R183, R183, 0x1, -R8 ;  /* 0x00000001b7b7c824 */ /* 0x000fca00078e0a08 */
[----:B------:R-:W-:Y:S01]  /*29a0*/  ISETP.GT.U32.AND P4, PT, R8, R183, PT ;  /* 0x000000b70800720c */ /* 0x000fe20003f84070 */
[----:B------:R-:W-:Y:S01]  /*29b0*/  @!P6 IMAD.MOV R177, RZ, RZ, -R177 ;  /* 0x000000ffffb1e224 */ /* 0x000fe200078e0ab1 */
[----:B------:R-:W-:Y:S01]  /*29c0*/  ISETP.GE.AND P6, PT, R52, RZ, PT ;  /* 0x000000ff3400720c */ /* 0x000fe20003fc6270 */
[--C-:B------:R-:W-:Y:S01]  /*29d0*/  @!P0 IMAD.IADD R179, R179, 0x1, -R8.reuse ;  /* 0x00000001b3b38824 */ /* 0x100fe200078e0a08 */
[----:B------:R-:W-:Y:S01]  /*29e0*/  ISETP.GE.AND P0, PT, R44, RZ, PT ;  /* 0x000000ff2c00720c */ /* 0x000fe20003f06270 */
[----:B------:R-:W-:Y:S01]  /*29f0*/  @!P5 IMAD.IADD R181, R181, 0x1, -R8 ;  /* 0x00000001b5b5d824 */ /* 0x000fe200078e0a08 */
[----:B------:R-:W-:Y:S01]  /*2a00*/  ISETP.GE.AND P5, PT, R46, RZ, PT ;  /* 0x000000ff2e00720c */ /* 0x000fe20003fa6270 */
[----:B------:R-:W-:Y:S01]  /*2a10*/  IMAD R173, R4, 0x1d, RZ ;  /* 0x0000001d04ad7824 */ /* 0x000fe200078e02ff */
[----:B------:R-:W-:-:S05]  /*2a20*/  SHF.R.U32.HI R12, RZ, 0x2, R10 ;  /* 0x00000002ff0c7819 */ /* 0x000fca000001160a */
[----:B------:R-:W-:Y:S01]  /*2a30*/  @!P4 IMAD.IADD R183, R183, 0x1, -R8 ;  /* 0x00000001b7b7c824 */ /* 0x000fe200078e0a08 */
[----:B------:R-:W-:Y:S01]  /*2a40*/  LOP3.LUT R8, RZ, R57, RZ, 0x33, !PT ;  /* 0x00000039ff087212 */ /* 0x000fe200078e33ff */
[----:B------:R-:W-:Y:S01]  /*2a50*/  @!P6 IMAD.MOV R179, RZ, RZ, -R179 ;  /* 0x000000ffffb3e224 */ /* 0x000fe200078e0ab3 */
[----:B------:R-:W-:Y:S01]  /*2a60*/  ISETP.NE.AND P6, PT, R57, RZ, PT ;  /* 0x000000ff3900720c */ /* 0x000fe20003fc5270 */
[----:B------:R-:W-:Y:S01]  /*2a70*/  @!P0 IMAD.MOV R181, RZ, RZ, -R181 ;  /* 0x000000ffffb58224 */ /* 0x000fe200078e0ab5 */
[----:B------:R-:W-:Y:S01]  /*2a80*/  LOP3.LUT R70, R70, 0x1f, RZ, 0xc0, !PT ;  /* 0x0000001f46467812 */ /* 0x000fe200078ec0ff */
[----:B------:R-:W-:Y:S01]  /*2a90*/  @!P5 IMAD.MOV R183, RZ, RZ, -R183 ;  /* 0x000000ffffb7d224 */ /* 0x000fe200078e0ab7 */
[----:B------:R-:W-:Y:S02]  /*2aa0*/  LOP3.LUT P4, RZ, R12, 0x1, RZ, 0xc0, !PT ;  /* 0x000000010cff7812 */ /* 0x000fe4000788c0ff */
[----:B------:R-:W-:Y:S01]  /*2ab0*/  SEL R201, R8, R11, !P6 ;  /* 0x0000000b08c97207 */ /* 0x000fe20007000000 */
[----:B------:R-:W-:Y:S01]  /*2ac0*/  VIADD R68, R9, 0x1f ;  /* 0x0000001f09447836 */ /* 0x000fe20000000000 */
[----:B------:R-:W-:-:S02]  /*2ad0*/  SHF.R.S32.HI R175, RZ, 0x1f, R173 ;  /* 0x0000001fffaf7819 */ /* 0x000fc400000114ad */
[C---:B------:R-:W-:Y:S02]  /*2ae0*/  SEL R47, R8.reuse, R47, !P6 ;  /* 0x0000002f082f7207 */ /* 0x040fe40007000000 */
[C---:B------:R-:W-:Y:S02]  /*2af0*/  SEL R199, R8.reuse, R61, !P6 ;  /* 0x0000003d08c77207 */ /* 0x040fe40007000000 */
[C---:B------:R-:W-:Y:S02]  /*2b00*/  SEL R51, R8.reuse, R51, !P6 ;  /* 0x0000003308337207 */ /* 0x040fe40007000000 */
[C---:B------:R-:W-:Y:S02]  /*2b10*/  SEL R185, R8.reuse, R45, !P6 ;  /* 0x0000002d08b97207 */ /* 0x040fe40007000000 */
[C---:B------:R-:W-:Y:S02]  /*2b20*/  SEL R187, R8.reuse, R55, !P6 ;  /* 0x0000003708bb7207 */ /* 0x040fe40007000000 */
[----:B------:R-:W-:-:S02]  /*2b30*/  SEL R189, R8, R49, !P6 ;  /* 0x0000003108bd7207 */ /* 0x000fc40007000000 */
        /* <DEDUP_REMOVED lines=8> */
[----:B------:R-:W-:Y:S02]  /*2bc0*/  IADD3 R12, P5, PT, R173, R6, RZ ;  /* 0x00000006ad0c7210 */ /* 0x000fe40007fbe0ff */
[----:B------:R-:W-:Y:S01]  /*2bd0*/  SEL R11, R8, R183, !P6 ;  /* 0x000000b7080b7207 */ /* 0x000fe20007000000 */
[----:B------:R-:W-:Y:S01]  /*2be0*/  IMAD R8, R70, R5, RZ ;  /* 0x0000000546087224 */ /* 0x000fe200078e02ff */
[----:B------:R-:W-:Y:S01]  /*2bf0*/  ISETP.GT.AND P0, PT, R68, 0x1f, PT ;  /* 0x0000001f4400780c */ /* 0x000fe20003f04270 */
[----:B------:R-:W-:Y:S02]  /*2c00*/  IMAD.X R13, R175, 0x1, R7, P5 ;  /* 0x00000001af0d7824 */ /* 0x000fe400028e0607 */
[----:B------:R-:W-:Y:S01]  /*2c10*/  IMAD R177, R4, 0x1e, RZ ;  /* 0x0000001e04b17824 */ /* 0x000fe200078e02ff */
[----:B------:R-:W-:-:S02]  /*2c20*/  IADD3 R100, P5, PT, R8, UR22, RZ ;  /* 0x0000001608647c10 */ /* 0x000fc4000ffbe0ff */
[----:B------:R-:W-:Y:S02]  /*2c30*/  PRMT R44, RZ, 0x7610, R44 ;  /* 0x00007610ff2c7816 */ /* 0x000fe4000000002c */
[----:B------:R-:W-:Y:S02]  /*2c40*/  ISETP.LT.AND P0, PT, R70, R9, P0 ;  /* 0x000000094600720c */ /* 0x000fe40000701270 */
[----:B------:R-:W-:Y:S01]  /*2c50*/  LEA.HI.X.SX32 R46, R8, UR23, 0x1, P5 ;  /* 0x00000017082e7c11 */ /* 0x000fe2000a8f0eff */
[----:B------:R-:W-:Y:S01]  /*2c60*/  IMAD R181, R47, UR4, RZ ;  /* 0x000000042fb57c24 */ /* 0x000fe2000f8e02ff */
[----:B------:R-:W-:Y:S01]  /*2c70*/  SHF.R.U32.HI R9, RZ, 0x8, R10 ;  /* 0x00000008ff097819 */ /* 0x000fe2000001160a */
[----:B------:R-:W-:Y:S01]  /*2c80*/  IMAD R183, R51, UR4, RZ ;  /* 0x0000000433b77c24 */ /* 0x000fe2000f8e02ff */
[----:B------:R-:W-:Y:S01]  /*2c90*/  SHF.R.S32.HI R179, RZ, 0x1f, R177 ;  /* 0x0000001fffb37819 */ /* 0x000fe200000114b1 */
[----:B------:R-:W2:Y:S01]  /*2ca0*/  @P4 LDG.E.U8 R44, desc[UR16][R12.64] ;  /* 0x000000100c2c4981 */ /* 0x000ea2000c1e1100 */
[----:B------:R-:W-:-:S02]  /*2cb0*/  IADD3 R8, P5, PT, R177, R6, RZ ;  /* 0x00000006b1087210 */ /* 0x000fc40007fbe0ff */
[----:B------:R-:W-:Y:S01]  /*2cc0*/  LOP3.LUT P4, RZ, R9, 0x1, RZ, 0xc0, !PT ;  /* 0x0000000109ff7812 */ /* 0x000fe2000788c0ff */
[----:B------:R-:W-:Y:S02]  /*2cd0*/  IMAD R185, R185, UR4, RZ ;  /* 0x00000004b9b97c24 */ /* 0x000fe4000f8e02ff */
[----:B------:R-:W-:Y:S01]  /*2ce0*/  IMAD.X R9, R179, 0x1, R7, P5 ;  /* 0x00000001b3097824 */ /* 0x000fe200028e0607 */
[-C--:B------:R-:W-:Y:S01]  /*2cf0*/  IADD3 R72, P5, PT, R181, R100.reuse, RZ ;  /* 0x00000064b5487210 */ /* 0x080fe20007fbe0ff */
[----:B------:R-:W-:Y:S01]  /*2d00*/  IMAD R187, R187, UR4, RZ ;  /* 0x00000004bbbb7c24 */ /* 0x000fe2000f8e02ff */
[----:B------:R-:W-:Y:S01]  /*2d10*/  IADD3 R74, P6, PT, R183, R100, RZ ;  /* 0x00000064b74a7210 */ /* 0x000fe20007fde0ff */
[----:B------:R-:W-:Y:S01]  /*2d20*/  IMAD R189, R189, UR4, RZ ;  /* 0x00000004bdbd7c24 */ /* 0x000fe2000f8e02ff */
[----:B------:R-:W-:Y:S01]  /*2d30*/  LEA.HI.X.SX32 R181, R181, R46, 0x1, P5 ;  /* 0x0000002eb5b57211 */ /* 0x000fe200028f0eff */
[----:B------:R-:W-:Y:S01]  /*2d40*/  IMAD R191, R191, UR4, RZ ;  /* 0x00000004bfbf7c24 */ /* 0x000fe2000f8e02ff */
[----:B------:R-:W-:-:S02]  /*2d50*/  IADD3 R76, P5, PT, R185, R100, RZ ;  /* 0x00000064b94c7210 */ /* 0x000fc40007fbe0ff */
[----:B------:R-:W-:Y:S02]  /*2d60*/  LEA.HI.X.SX32 R183, R183, R46, 0x1, P6 ;  /* 0x0000002eb7b77211 */ /* 0x000fe400030f0eff */
[----:B------:R-:W-:Y:S01]  /*2d70*/  IADD3 R78, P6, PT, R187, R100, RZ ;  /* 0x00000064bb4e7210 */ /* 0x000fe20007fde0ff */
[----:B------:R-:W-:Y:S01]  /*2d80*/  IMAD R193, R193, UR4, RZ ;  /* 0x00000004c1c17c24 */ /* 0x000fe2000f8e02ff */
[----:B------:R-:W-:Y:S01]  /*2d90*/  LEA.HI.X.SX32 R185, R185, R46, 0x1, P5 ;  /* 0x0000002eb9b97211 */ /* 0x000fe200028f0eff */
[----:B------:R-:W-:Y:S01]  /*2da0*/  IMAD R199, R199, UR4, RZ ;  /* 0x00000004c7c77c24 */ /* 0x000fe2000f8e02ff */
[----:B------:R-:W-:Y:S02]  /*2db0*/  IADD3 R80, P5, PT, R189, R100, RZ ;  /* 0x00000064bd507210 */ /* 0x000fe40007fbe0ff */
[----:B------:R-:W-:Y:S02]  /*2dc0*/  LEA.HI.X.SX32 R187, R187, R46, 0x1, P6 ;  /* 0x0000002ebbbb7211 */ /* 0x000fe400030f0eff */
        /* <DEDUP_REMOVED lines=24> */
[----:B------:R-:W-:-:S02]  /*2f50*/  IADD3 R94, P6, PT, R207, R100, RZ ;  /* 0x00000064cf5e7210 */ /* 0x000fc40007fde0ff */
[----:B------:R-:W-:Y:S02]  /*2f60*/  LEA.HI.X.SX32 R211, R211, R46, 0x1, P5 ;  /* 0x0000002ed3d37211 */ /* 0x000fe400028f0eff */
[----:B------:R-:W-:Y:S02]  /*2f70*/  IADD3 R98, P5, PT, R209, R100, RZ ;  /* 0x00000064d1627210 */ /* 0x000fe40007fbe0ff */
[----:B------:R-:W-:Y:S02]  /*2f80*/  LEA.HI.X.SX32 R207, R207, R46, 0x1, P6 ;  /* 0x0000002ecfcf7211 */ /* 0x000fe400030f0eff */
[----:B------:R-:W-:Y:S02]  /*2f90*/  SHF.R.U32.HI R10, RZ, 0x1, R10 ;  /* 0x00000001ff0a7819 */ /* 0x000fe4000001160a */
[----:B------:R-:W-:Y:S02]  /*2fa0*/  IADD3 R100, P6, PT, R11, R100, RZ ;  /* 0x000000640b647210 */ /* 0x000fe40007fde0ff */
[----:B------:R-:W-:-:S02]  /*2fb0*/  LEA.HI.X.SX32 R209, R209, R46, 0x1, P5 ;  /* 0x0000002ed1d17211 */ /* 0x000fc400028f0eff */
[----:B------:R-:W-:Y:S02]  /*2fc0*/  PRMT R48, RZ, 0x7610, R48 ;  /* 0x00007610ff307816 */ /* 0x000fe40000000030 */
[----:B------:R-:W-:Y:S01]  /*2fd0*/  LOP3.LUT P5, RZ, R10, 0x1, RZ, 0xc0, !PT ;  /* 0x000000010aff7812 */ /* 0x000fe200078ac0ff */
[----:B------:R-:W-:Y:S01]  /*2fe0*/  @P0 IMAD.MOV.U32 R10, RZ, RZ, R72 ;  /* 0x000000ffff0a0224 */ /* 0x000fe200078e0048 */
[----:B------:R-:W-:Y:S01]  /*2ff0*/  LEA.HI.X.SX32 R205, R11, R46, 0x1, P6 ;  /* 0x0000002e0bcd7211 */ /* 0x000fe200030f0eff */
[----:B------:R-:W-:Y:S01]  /*3000*/  @P0 IMAD.MOV.U32 R11, RZ, RZ, R181 ;  /* 0x000000ffff0b0224 */ /* 0x000fe200078e00b5 */
[----:B------:R-:W-:-:S04]  /*3010*/  PRMT R50, RZ, 0x7610, R50 ;  /* 0x00007610ff327816 */ /* 0x000fc80000000032 */
[----:B------:R0:W5:Y:S01]  /*3020*/  @P0 LDG.E.U8 R48, desc[UR16][R10.64] ;  /* 0x000000100a300981 */ /* 0x000162000c1e1100 */
[----:B------:R-:W-:Y:S01]  /*3030*/  PRMT R52, RZ, 0x7610, R52 ;  /* 0x00007610ff347816 */ /* 0x000fe20000000034 */
[----:B0-----:R-:W-:Y:S02]  /*3040*/  @P0 IMAD.MOV.U32 R10, RZ, RZ, R76 ;  /* 0x000000ffff0a0224 */ /* 0x001fe400078e004c */
[----:B------:R-:W-:-:S05]  /*3050*/  @P0 IMAD.MOV.U32 R11, RZ, RZ, R185 ;  /* 0x000000ffff0b0224 */ /* 0x000fca00078e00b9 */
        /* <DEDUP_REMOVED lines=9> */
[----:B------:R-:W-:Y:S02]  /*30f0*/  PRMT R58, RZ, 0x7610, R58 ;  /* 0x00007610ff3a7816 */ /* 0x000fe4000000003a */
[----:B------:R-:W-:Y:S01]  /*3100*/  PRMT R46, RZ, 0x7610, R46 ;  /* 0x00007610ff2e7816 */ /* 0x000fe2000000002e */
[C---:B------:R-:W-:Y:S02]  /*3110*/  IMAD R213, R4.reuse, 0x17, RZ ;  /* 0x0000001704d57824 */ /* 0x040fe400078e02ff */
[----:B------:R-:W-:-:S03]  /*3120*/  IMAD R215, R4, 0x1f, RZ ;  /* 0x0000001f04d77824 */ /* 0x000fc600078e02ff */
[----:B------:R-:W5:Y:S01]  /*3130*/  @P5 LDG.E.U8 R46, desc[UR16][R8.64] ;  /* 0x00000010082e5981 */ /* 0x000f62000c1e1100 */
[----:B0-----:R-:W-:Y:S02]  /*3140*/  @P0 IMAD.MOV.U32 R10, RZ, RZ, R88 ;  /* 0x000000ffff0a0224 */ /* 0x001fe400078e0058 */
[----:B------:R-:W-:-:S05]  /*3150*/  @P0 IMAD.MOV.U32 R11, RZ, RZ, R203 ;  /* 0x000000ffff0b0224 */ /* 0x000fca00078e00cb */
[----:B------:R0:W5:Y:S01]  /*3160*/  @P0 LDG.E.U8 R56, desc[UR16][R10.64] ;  /* 0x000000100a380981 */ /* 0x000162000c1e1100 */
[----:B------:R-:W-:Y:S01]  /*3170*/  SHF.R.S32.HI R217, RZ, 0x1f, R213 ;  /* 0x0000001fffd97819 */ /* 0x000fe200000114d5 */
[----:B0-----:R-:W-:Y:S02]  /*3180*/  @P0 IMAD.MOV.U32 R10, RZ, RZ, R90 ;  /* 0x000000ffff0a0224 */ /* 0x001fe400078e005a */
[----:B------:R-:W-:-:S05]  /*3190*/  @P0 IMAD.MOV.U32 R11, RZ, RZ, R201 ;  /* 0x000000ffff0b0224 */ /* 0x000fca00078e00c9 */
[----:B------:R0:W5:Y:S01]  /*31a0*/  @P0 LDG.E.U8 R58, desc[UR16][R10.64] ;  /* 0x000000100a3a0981 */ /* 0x000162000c1e1100 */
[----:B------:R-:W-:Y:S02]  /*31b0*/  SHF.R.S32.HI R219, RZ, 0x1f, R215 ;  /* 0x0000001fffdb7819 */ /* 0x000fe400000114d7 */
[----:B0-----:R-:W-:-:S05]  /*31c0*/  IADD3 R10, P5, PT, R213, R6, RZ ;  /* 0x00000006d50a7210 */ /* 0x001fca0007fbe0ff */
[----:B------:R-:W-:Y:S01]  /*31d0*/  IMAD.X R11, R217, 0x1, R7, P5 ;  /* 0x00000001d90b7824 */ /* 0x000fe200028e0607 */
[----:B------:R-:W-:Y:S02]  /*31e0*/  IADD3 R6, P5, PT, R215, R6, RZ ;  /* 0x00000006d7067210 */ /* 0x000fe40007fbe0ff */
[----:B------:R-:W-:-:S03]  /*31f0*/  PRMT R45, RZ, 0x7610, R45 ;  /* 0x00007610ff2d7816 */ /* 0x000fc6000000002d */
[----:B------:R-:W-:Y:S01]  /*3200*/  IMAD.X R7, R219, 0x1, R7, P5 ;  /* 0x00000001db077824 */ /* 0x000fe200028e0607 */
[----:B------:R-:W-:-:S04]  /*3210*/  PRMT R51, RZ, 0x7610, R51 ;  /* 0x00007610ff337816 */ /* 0x000fc80000000033 */
[----:B------:R0:W5:Y:S01]  /*3220*/  @!P2 LDG.E.U8 R45, desc[UR16][R6.64] ;  /* 0x00000010062da981 */ /* 0x000162000c1e1100 */
[----:B------:R-:W-:Y:S01]  /*3230*/  PRMT R60, RZ, 0x7610, R60 ;  /* 0x00007610ff3c7816 */ /* 0x000fe2000000003c */
[----:B------:R-:W-:Y:S01]  /*3240*/  @P0 IMAD.MOV.U32 R12, RZ, RZ, R92 ;  /* 0x000000ffff0c0224 */ /* 0x000fe200078e005c */
[----:B------:R-:W-:Y:S01]  /*3250*/  PRMT R47, RZ, 0x7610, R47 ;  /* 0x00007610ff2f7816 */ /* 0x000fe2000000002f */
[----:B------:R-:W-:Y:S01]  /*3260*/  @P0 IMAD.MOV.U32 R13, RZ, RZ, R211 ;  /* 0x000000ffff0d0224 */ /* 0x000fe200078e00d3 */
[----:B------:R-:W-:Y:S01]  /*3270*/  PRMT R53, RZ, 0x7610, R53 ;  /* 0x00007610ff357816 */ /* 0x000fe20000000035 */
[----:B------:R-:W-:Y:S02]  /*3280*/  @P0 IMAD.MOV.U32 R8, RZ, RZ, R74 ;  /* 0x000000ffff080224 */ /* 0x000fe400078e004a */
[----:B------:R-:W-:Y:S01]  /*3290*/  @P0 IMAD.MOV.U32 R9, RZ, RZ, R183 ;  /* 0x000000ffff090224 */ /* 0x000fe200078e00b7 */
[----:B------:R-:W-:Y:S01]  /*32a0*/  PRMT R62, RZ, 0x7610, R62 ;  /* 0x00007610ff3e7816 */ /* 0x000fe2000000003e */
[----:B0-----:R-:W-:Y:S01]  /*32b0*/  @P0 IMAD.MOV.U32 R6, RZ, RZ, R82 ;  /* 0x000000ffff060224 */ /* 0x001fe200078e0052 */
[----:B------:R0:W5:Y:S01]  /*32c0*/  @P0 LDG.E.U8 R60, desc[UR16][R12.64] ;  /* 0x000000100c3c0981 */ /* 0x000162000c1e1100 */
[----:B------:R-:W-:Y:S01]  /*32d0*/  @P0 IMAD.MOV.U32 R7, RZ, RZ, R191 ;  /* 0x000000ffff070224 */ /* 0x000fe200078e00bf */
[----:B------:R-:W-:-:S02]  /*32e0*/  PRMT R49, RZ, 0x7610, R49 ;  /* 0x00007610ff317816 */ /* 0x000fc40000000031 */
[----:B------:R1:W5:Y:S04]  /*32f0*/  @P0 LDG.E.U8 R47, desc[UR16][R8.64] ;  /* 0x00000010082f0981 */ /* 0x000368000c1e1100 */
[----:B------:R3:W5:Y:S01]  /*3300*/  @P0 LDG.E.U8 R51, desc[UR16][R6.64] ;  /* 0x0000001006330981 */ /* 0x000762000c1e1100 */
[----:B------:R-:W-:Y:S01]  /*3310*/  PRMT R55, RZ, 0x7610, R55 ;  /* 0x00007610ff377816 */ /* 0x000fe20000000037 */
[----:B0-----:R-:W-:Y:S02]  /*3320*/  @P0 IMAD.MOV.U32 R12, RZ, RZ, R98 ;  /* 0x000000ffff0c0224 */ /* 0x001fe400078e0062 */
[----:B------:R-:W-:Y:S02]  /*3330*/  @P0 IMAD.MOV.U32 R13, RZ, RZ, R209 ;  /* 0x000000ffff0d0224 */ /* 0x000fe400078e00d1 */
[----:B-1----:R-:W-:-:S02]  /*3340*/  @P0 IMAD.MOV.U32 R8, RZ, RZ, R78 ;  /* 0x000000ffff080224 */ /* 0x002fc400078e004e */
[----:B------:R-:W-:Y:S01]  /*3350*/  @P0 IMAD.MOV.U32 R9, RZ, RZ, R187 ;  /* 0x000000ffff090224 */ /* 0x000fe200078e00bb */
[----:B------:R0:W5:Y:S01]  /*3360*/  @P0 LDG.E.U8 R62, desc[UR16][R12.64] ;  /* 0x000000100c3e0981 */ /* 0x000162000c1e1100 */
[----:B---3--:R-:W-:Y:S02]  /*3370*/  @P0 IMAD.MOV.U32 R6, RZ, RZ, R198 ;  /* 0x000000ffff060224 */ /* 0x008fe400078e00c6 */
[----:B------:R-:W-:Y:S01]  /*3380*/  @P0 IMAD.MOV.U32 R7, RZ, RZ, R199 ;  /* 0x000000ffff070224 */ /* 0x000fe200078e00c7 */
[----:B------:R1:W3:Y:S04]  /*3390*/  @P0 LDG.E.U8 R49, desc[UR16][R8.64] ;  /* 0x0000001008310981 */ /* 0x0002e8000c1e1100 */
[----:B------:R4:W3:Y:S01]  /*33a0*/  @P0 LDG.E.U8 R53, desc[UR16][R6.64] ;  /* 0x0000001006350981 */ /* 0x0008e2000c1e1100 */
[----:B0-----:R-:W-:-:S02]  /*33b0*/  PRMT R13, RZ, 0x7610, R13 ;  /* 0x00007610ff0d7816 */ /* 0x001fc4000000000d */
[----:B-1----:R-:W-:-:S04]  /*33c0*/  PRMT R9, RZ, 0x7610, R9 ;  /* 0x00007610ff097816 */ /* 0x002fc80000000009 */
[----:B------:R0:W3:Y:S01]  /*33d0*/  @P4 LDG.E.U8 R13, desc[UR16][R10.64] ;  /* 0x000000100a0d4981 */ /* 0x0000e2000c1e1100 */
[----:B----4-:R-:W-:Y:S02]  /*33e0*/  @P0 IMAD.MOV.U32 R6, RZ, RZ, R86 ;  /* 0x000000ffff060224 */ /* 0x010fe400078e0056 */
[----:B------:R-:W-:-:S05]  /*33f0*/  @P0 IMAD.MOV.U32 R7, RZ, RZ, R197 ;  /* 0x000000ffff070224 */ /* 0x000fca00078e00c5 */
[----:B------:R1:W4:Y:S01]  /*3400*/  @P0 LDG.E.U8 R55, desc[UR16][R6.64] ;  /* 0x0000001006370981 */ /* 0x000322000c1e1100 */
[----:B0-----:R-:W-:Y:S01]  /*3410*/  PRMT R11, RZ, 0x7610, R11 ;  /* 0x00007610ff0b7816 */ /* 0x001fe2000000000b */
[----:B-1----:R-:W-:Y:S02]  /*3420*/  @P0 IMAD.MOV.U32 R6, RZ, RZ, R96 ;  /* 0x000000ffff060224 */ /* 0x002fe400078e0060 */
[----:B------:R-:W-:-:S05]  /*3430*/  @P0 IMAD.MOV.U32 R7, RZ, RZ, R195 ;  /* 0x000000ffff070224 */ /* 0x000fca00078e00c3 */
[----:B------:R0:W4:Y:S01]  /*3440*/  @P0 LDG.E.U8 R9, desc[UR16][R6.64] ;  /* 0x0000001006090981 */ /* 0x000122000c1e1100 */
[----:B------:R-:W-:Y:S01]  /*3450*/  PRMT R57, RZ, 0x7610, R57 ;  /* 0x00007610ff397816 */ /* 0x000fe20000000039 */
[----:B0-----:R-:W-:Y:S02]  /*3460*/  @P0 IMAD.MOV.U32 R6, RZ, RZ, R94 ;  /* 0x000000ffff060224 */ /* 0x001fe400078e005e */
[----:B------:R-:W-:-:S05]  /*3470*/  @P0 IMAD.MOV.U32 R7, RZ, RZ, R207 ;  /* 0x000000ffff070224 */ /* 0x000fca00078e00cf */
[----:B------:R0:W4:Y:S02]  /*3480*/  @P0 LDG.E.U8 R11, desc[UR16][R6.64] ;  /* 0x00000010060b0981 */ /* 0x000124000c1e1100 */
[----:B0-----:R-:W-:Y:S02]  /*3490*/  @P0 IMAD.MOV.U32 R6, RZ, RZ, R100 ;  /* 0x000000ffff060224 */ /* 0x001fe400078e0064 */
[----:B------:R-:W-:-:S05]  /*34a0*/  @P0 IMAD.MOV.U32 R7, RZ, RZ, R205 ;  /* 0x000000ffff070224 */ /* 0x000fca00078e00cd */
[----:B------:R-:W4:Y:S01]  /*34b0*/  @P0 LDG.E.U8 R57, desc[UR16][R6.64] ;  /* 0x0000001006390981 */ /* 0x000f22000c1e1100 */
[----:B------:R-:W-:-:S04]  /*34c0*/  @!UP0 UIADD3 UR4, UPT, UPT, -UR7, 0x100000, URZ ;  /* 0x0010000007048890 */ /* 0x000fc8000fffe1ff */
[----:B------:R-:W-:Y:S02]  /*34d0*/  @!UP0 USHF.L.U32 UR5, UR4, 0xb, URZ ;  /* 0x0000000b04058899 */ /* 0x000fe400080006ff */
[----:B------:R-:W-:Y:S01]  /*34e0*/  @!UP0 USHF.L.U32 UR4, UR4, 0x1, URZ ;  /* 0x0000000104048899 */ /* 0x000fe200080006ff */
[----:B------:R-:W-:Y:S01]  /*34f0*/  VOTEU.ALL UP0, P3 ;  /* 0x0000000000ff7886 */ /* 0x000fe20001800000 */
[C---:B------:R-:W-:Y:S02]  /*3500*/  LOP3.LUT R102, R3.reuse, 0x10, RZ, 0x3c, !PT ;  /* 0x0000001003667812 */ /* 0x040fe400078e3cff */
[C---:B------:R-:W-:Y:S02]  /*3510*/  LOP3.LUT R104, R3.reuse, 0x20, RZ, 0x3c, !PT ;  /* 0x0000002003687812 */ /* 0x040fe400078e3cff */
[C---:B------:R-:W-:Y:S02]  /*3520*/  LOP3.LUT R106, R3.reuse, 0x30, RZ, 0x3c, !PT ;  /* 0x00000030036a7812 */ /* 0x040fe400078e3cff */
[----:B------:R-:W-:-:S02]  /*3530*/  LOP3.LUT R108, R3, 0x40, RZ, 0x3c, !PT ;  /* 0x00000040036c7812 */ /* 0x000fc400078e3cff */
[C---:B------:R-:W-:Y:S02]  /*3540*/  LOP3.LUT R221, R3.reuse, 0x50, RZ, 0x3c, !PT ;  /* 0x0000005003dd7812 */ /* 0x040fe400078e3cff */
[----:B------:R0:W1:Y:S01]  /*3550*/  @!UP0 SYNCS.EXCH.64 URZ, [UR18+0x3008], UR4 ;  /* 0x0030080412ff85b2 */ /* 0x0000620008000100 */
[----:B------:R0:W-:Y:S01]  /*3560*/  STS.U8 [R3+UR18], R18 ;  /* 0x0000001203007988 */ /* 0x0001e20008000012 */
[----:B------:R-:W-:-:S03]  /*3570*/  LOP3.LUT R223, R3, 0x60, RZ, 0x3c, !PT ;  /* 0x0000006003df7812 */ /* 0x000fc600078e3cff */
[----:B--2---:R0:W-:Y:S01]  /*3580*/  STS.U8 [R3+UR18+0x400], R24 ;  /* 0x0004001803007988 */ /* 0x0041e20008000012 */
[----:B------:R-:W-:-:S03]  /*3590*/  LOP3.LUT R110, R3, 0x70, RZ, 0x3c, !PT ;  /* 0x00000070036e7812 */ /* 0x000fc600078e3cff */
[----:B------:R0:W-:Y:S04]  /*35a0*/  STS.U8 [R3+UR18+0x800], R26 ;  /* 0x0008001a03007988 */ /* 0x0001e80008000012 */
        /* <DEDUP_REMOVED lines=21> */
[----:B-----5:R0:W-:Y:S04]  /*3700*/  STS.U8 [R223+UR18+0x300], R22 ;  /* 0x00030016df007988 */ /* 0x0201e80008000012 */
[----:B------:R0:W-:Y:S04]  /*3710*/  STS.U8 [R223+UR18+0x700], R30 ;  /* 0x0007001edf007988 */ /* 0x0001e80008000012 */
[----:B------:R0:W-:Y:S01]  /*3720*/  STS.U8 [R223+UR18+0xb00], R39 ;  /* 0x000b0027df007988 */ /* 0x0001e20008000012 */
[----:B------:R-:W-:-:S04]  /*3730*/  ISETP.NE.U32.AND P0, PT, RZ, UR8, PT ;  /* 0x00000008ff007c0c */ /* 0x000fc8000bf05070 */
[C---:B------:R-:W-:Y:S01]  /*3740*/  ISETP.LT.OR P2, PT, R68.reuse, 0x20, P0 ;  /* 0x000000204400780c */ /* 0x040fe20000741670 */
[----:B------:R0:W-:Y:S04]  /*3750*/  STS.U8 [R223+UR18+0xf00], R46 ;  /* 0x000f002edf007988 */ /* 0x0001e80008000012 */
[----:B------:R0:W-:Y:S04]  /*3760*/  STS.U8 [R110+UR18+0x380], R23 ;  /* 0x000380176e007988 */ /* 0x0001e80008000012 */
[----:B------:R0:W-:Y:S01]  /*3770*/  STS.U8 [R110+UR18+0x780], R33 ;  /* 0x000780216e007988 */ /* 0x0001e20008000012 */
[----:B------:R-:W-:-:S03]  /*3780*/  ISETP.GE.AND P4, PT, R68, 0x40, PT ;  /* 0x000000404400780c */ /* 0x000fc60003f86270 */
[----:B------:R0:W-:Y:S04]  /*3790*/  STS.U8 [R110+UR18+0xf80], R45 ;  /* 0x000f802d6e007988 */ /* 0x0001e80008000012 */
[----:B---3--:R0:W-:Y:S04]  /*37a0*/  STS.U8 [R110+UR18+0xb80], R13 ;  /* 0x000b800d6e007988 */ /* 0x0081e80008000012 */
        /* <DEDUP_REMOVED lines=12> */
[----:B----4-:R0:W-:Y:S04]  /*3870*/  STS.U8 [R102+UR18+0x2480], R55 ;  /* 0x0024803766007988 */ /* 0x0101e80008000012 */
[----:B------:R0:W-:Y:S04]  /*3880*/  STS.U8 [R102+UR18+0x2580], R9 ;  /* 0x0025800966007988 */ /* 0x0001e80008000012 */
[----:B------:R0:W-:Y:S04]  /*3890*/  STS.U8 [R102+UR18+0x2680], R11 ;  /* 0x0026800b66007988 */ /* 0x0001e80008000012 */
[----:B------:R0:W-:Y:S01]  /*38a0*/  STS.U8 [R102+UR18+0x2780], R57 ;  /* 0x0027803966007988 */ /* 0x0001e20008000012 */
[----:B-1----:R1:W-:Y:S06]  /*38b0*/  MEMBAR.ALL.CTA ;  /* 0x0000000000007992 */ /* 0x0023ec0000008000 */
[----:B-1----:R-:W1:Y:S02]  /*38c0*/  FENCE.VIEW.ASYNC.S ;  /* 0x00000000000073c6 */ /* 0x002e640000000000 */
[----:B-1----:R-:W-:Y:S06]  /*38d0*/  BAR.SYNC.DEFER_BLOCKING 0x0 ;  /* 0x0000000000007b1d */ /* 0x002fec0000010000 */
[----:B------:R-:W-:Y:S05]  /*38e0*/  @P2 BRA `(.L_x_6) ;  /* 0x00000000003c2947 */ /* 0x000fea0003800000 */
[----:B0-----:R-:W-:Y:S02]  /*38f0*/  UIADD3 UR4, UPT, UPT, UR18, 0x2000, URZ ;  /* 0x0000200012047890 */ /* 0x001fe4000fffe0ff */
[----:B------:R-:W-:Y:S02]  /*3900*/  USHF.R.U32.HI UR6, URZ, 0x4, UR18 ;  /* 0x00000004ff067899 */ /* 0x000fe40008011612 */
[----:B------:R-:W-:Y:S02]  /*3910*/  USHF.R.U32.HI UR4, URZ, 0x4, UR4 ;  /* 0x00000004ff047899 */ /* 0x000fe40008011604 */
[----:B------:R-:W-:Y:S02]  /*3920*/  USGXT.U32 UR6, UR6, 0xe ;  /* 0x0000000e0606789a */ /* 0x000fe40008000000 */
[----:B------:R-:W-:Y:S01]  /*3930*/  USGXT.U32 UR8, UR4, 0xe ;  /* 0x0000000e0408789a */ /* 0x000fe20008000000 */
[----:B------:R-:W-:Y:S02]  /*3940*/  UMOV UR5, URZ ;  /* 0x000000ff00057c82 */ /* 0x000fe40008000000 */
[----:B------:R-:W-:Y:S01]  /*3950*/  UMOV UR4, UR10 ;  /* 0x0000000a00047c82 */ /* 0x000fe20008000000 */
[----:B------:R-:W-:Y:S01]  /*3960*/  UMOV UR14, 0x0 ;  /* 0x00000000000e7882 */ /* 0x000fe20000000000 */
[----:B------:R-:W-:Y:S01]  /*3970*/  UMOV UR15, 0x8108010 ;  /* 0x08108010000f7882 */ /* 0x000fe20000000000 */
[----:B------:R-:W-:Y:S01]  /*3980*/  UMOV UR7, 0x40004040 ;  /* 0x4000404000077882 */ /* 0x000fe20000000000 */
[----:B------:R-:W-:Y:S01]  /*3990*/  UMOV UR9, 0xc0004010 ;  /* 0xc000401000097882 */ /* 0x000fe20000000000 */
[----:B------:R-:W-:Y:S01]  /*39a0*/  UMOV UR4, UR4 ;  /* 0x0000000400047c82 */ /* 0x000fe20008000000 */
[----:B------:R1:W-:Y:S01]  /*39b0*/  UTCQMMA gdesc[UR6], gdesc[UR8], tmem[UR19], tmem[UR14], idesc[UR15], !UPT ;  /* 0x00ff0e08060075ea */ /* 0x0003e2000f800313 */
[----:B------:R1:W-:Y:S01]  /*39c0*/  UTCBAR [UR4], URZ ;  /* 0x000000ff040073e9 */ /* 0x0003e200080000ff */
[----:B------:R-:W-:-:S02]  /*39d0*/  NOP ;  /* 0x0000000000007918 */ /* 0x000fc40000000000 */
.L_x_6:
[----:B01----:R-:W-:Y:S01]  /*39e0*/  UMOV UR4, URZ ;  /* 0x000000ff00047c82 */ /* 0x003fe20008000000 */
[----:B------:R-:W-:Y:S05]  /*39f0*/  @!P4 BRA `(.L_x_7) ;  /* 0x000000140060c947 */ /* 0x000fea0003800000 */
[----:B------:R-:W-:Y:S01]  /*3a00*/  SHF.R.S32.HI R7, RZ, 0x1f, R68 ;  /* 0x0000001fff077819 */ /* 0x000fe20000011444 */
[----:B------:R-:W-:Y:S01]  /*3a10*/  IMAD.SHL.U32 R112, R4, 0x20, RZ ;  /* 0x0000002004707824 */ /* 0x000fe200078e00ff */
[----:B------:R-:W-:Y:S01]  /*3a20*/  UIADD3 UR5, UPT, UPT, UR18, 0x2800, URZ ;  /* 0x0000280012057890 */ /* 0x000fe2000fffe0ff */
[----:B------:R-:W-:Y:S01]  /*3a30*/  IMAD.SHL.U32 R227, R5, 0x20, RZ ;  /* 0x0000002005e37824 */ /* 0x000fe200078e00ff */
[----:B------:R-:W-:Y:S01]  /*3a40*/  LEA.HI R7, R7, R68, RZ, 0x5 ;  /* 0x0000004407077211 */ /* 0x000fe200078f28ff */
[----:B------:R-:W-:Y:S01]  /*3a50*/  UIADD3 UR4, UPT, UPT, UR18, 0x1000, URZ ;  /* 0x0000100012047890 */ /* 0x000fe2000fffe0ff */
[--C-:B------:R-:W-:Y:S01]  /*3a60*/  IADD3 R114, P2, P4, R15, UR20, R112.reuse ;  /* 0x000000140f727c10 */ /* 0x100fe2000fc5e070 */
[----:B------:R-:W-:Y:S01]  /*3a70*/  USHF.R.U32.HI UR5, URZ, 0x4, UR5 ;  /* 0x00000004ff057899 */ /* 0x000fe20008011605 */
[----:B------:R-:W-:Y:S01]  /*3a80*/  SHF.R.S32.HI R7, RZ, 0x5, R7 ;  /* 0x00000005ff077819 */ /* 0x000fe20000011407 */
[----:B------:R-:W-:Y:S01]  /*3a90*/  USHF.R.U32.HI UR4, URZ, 0x4, UR4 ;  /* 0x00000004ff047899 */ /* 0x000fe20008011604 */
[----:B------:R-:W-:Y:S01]  /*3aa0*/  SHF.R.S32.HI R225, RZ, 0x1f, R112 ;  /* 0x0000001fffe17819 */ /* 0x000fe20000011470 */
[----:B------:R-:W-:Y:S01]  /*3ab0*/  IMAD.MOV.U32 R4, RZ, RZ, RZ ;  /* 0x000000ffff047224 */ /* 0x000fe200078e00ff */
[----:B------:R-:W-:Y:S01]  /*3ac0*/  VIMNMX R7, PT, PT, R7, 0x2, !PT ;  /* 0x0000000207077848 */ /* 0x000fe20007fe0100 */
[----:B------:R-:W-:Y:S01]  /*3ad0*/  USGXT.U32 UR14, UR5, 0xe ;  /* 0x0000000e050e789a */ /* 0x000fe20008000000 */
[----:B------:R-:W-:Y:S01]  /*3ae0*/  IADD3.X R116, PT, PT, R14, UR21, R225, P2, P4 ;  /* 0x000000150e747c10 */ /* 0x000fe200097e84e1 */
[----:B------:R-:W0:Y:S01]  /*3af0*/  LDCU UR20, c[0x0][0x3a8] ;  /* 0x00007500ff1477ac */ /* 0x000e220008000800 */
[----:B------:R-:W-:Y:S01]  /*3b00*/  SHF.R.S32.HI R118, RZ, 0x1f, R227 ;  /* 0x0000001fff767819 */ /* 0x000fe200000114e3 */
[----:B------:R-:W-:Y:S01]  /*3b10*/  VIADD R120, R7, 0xffffffff ;  /* 0xffffffff07787836 */ /* 0x000fe20000000000 */
[----:B------:R-:W-:Y:S01]  /*3b20*/  USGXT.U32 UR8, UR4, 0xe ;  /* 0x0000000e0408789a */ /* 0x000fe20008000000 */
[----:B------:R-:W-:Y:S01]  /*3b30*/  UMOV UR13, UR10 ;  /* 0x0000000a000d7c82 */ /* 0x000fe20008000000 */
[----:B------:R-:W-:Y:S01]  /*3b40*/  UMOV UR15, 0x1 ;  /* 0x00000001000f7882 */ /* 0x000fe20000000000 */
[----:B------:R-:W-:-:S09]  /*3b50*/  UMOV UR5, URZ ;  /* 0x000000ff00057c82 */ /* 0x000fd20008000000 */
.L_x_10:
[----:B------:R-:W-:Y:S01]  /*3b60*/  IMAD.U32 R122, R4, -0x80000000, RZ ;  /* 0x80000000047a7824 */ /* 0x000fe200078e00ff */
[-C--:B------:R-:W-:Y:S02]  /*3b70*/  IADD3 R4, P6, PT, R215, R114.reuse, RZ ;  /* 0x00000072d7047210 */ /* 0x080fe40007fde0ff */
[-C--:B------:R-:W-:Y:S02]  /*3b80*/  IADD3 R6, P4, PT, R177, R114.reuse, RZ ;  /* 0x00000072b1067210 */ /* 0x080fe40007f9e0ff */
[-C--:B------:R-:W-:Y:S01]  /*3b90*/  IADD3 R8, P2, PT, R173, R114.reuse, RZ ;  /* 0x00000072ad087210 */ /* 0x080fe20007f5e0ff */
[--C-:B------:R-:W-:Y:S01]  /*3ba0*/  IMAD.X R5, R219, 0x1, R116.reuse, P6 ;  /* 0x00000001db057824 */ /* 0x100fe200030e0674 */
        /* <DEDUP_REMOVED lines=30> */
[----:B------:R-:W1:Y:S01]  /*3d90*/  SYNCS.PHASECHK.TRANS64.TRYWAIT P6, [UR13], R122 ;  /* 0x0000007aff0075a7 */ /* 0x000e6200080c110d */
        /* <DEDUP_REMOVED lines=22> */
[----:B------:R-:W-:Y:S01]  /*3f00*/  IADD3 R62, P4, PT, R69, R114, RZ ;  /* 0x00000072453e7210 */ /* 0x000fe20007f9e0ff */
[--C-:B------:R-:W-:Y:S01]  /*3f10*/  IMAD.X R59, R79, 0x1, R116.reuse, P2 ;  /* 0x000000014f3b7824 */ /* 0x100fe200010e0674 */
[----:B0-----:R-:W-:Y:S01]  /*3f20*/  IADD3 R64, P2, PT, R114, UR20, RZ ;  /* 0x0000001472407c10 */ /* 0x001fe2000ff5e0ff */
[--C-:B------:R-:W-:Y:S01]  /*3f30*/  IMAD.X R61, R75, 0x1, R116.reuse, P5 ;  /* 0x000000014b3d7824 */ /* 0x100fe200028e0674 */
[C---:B------:R-:W-:Y:S01]  /*3f40*/  ISETP.GT.AND P5, PT, R66.reuse, 0x1, PT ;  /* 0x000000014200780c */ /* 0x040fe20003fa4270 */
[--C-:B------:R-:W-:Y:S01]  /*3f50*/  IMAD.X R63, R71, 0x1, R116.reuse, P4 ;  /* 0x00000001473f7824 */ /* 0x100fe200020e0674 */
[C---:B------:R-:W-:Y:S01]  /*3f60*/  ISETP.GT.AND P4, PT, R66.reuse, 0x2, PT ;  /* 0x000000024200780c */ /* 0x040fe20003f84270 */
[----:B------:R-:W-:Y:S01]  /*3f70*/  IMAD.X R65, R67, 0x1, R116, P2 ;  /* 0x0000000143417824 */ /* 0x000fe200010e0674 */
[----:B------:R-:W-:-:S02]  /*3f80*/  ISETP.GT.AND P2, PT, R66, 0x3, PT ;  /* 0x000000034200780c */ /* 0x000fc40003f44270 */
[----:B------:R-:W-:Y:S01]  /*3f90*/  PRMT R231, RZ, 0x7610, R231 ;  /* 0x00007610ffe77816 */ /* 0x000fe200000000e7 */
[----:B-1----:R-:W-:Y:S10]  /*3fa0*/  @!P6 BRA `(.L_x_8) ;  /* 0x00000030007ce947 */ /* 0x002ff40003800000 */
.L_x_16:
[C---:B------:R-:W-:Y:S01]  /*3fb0*/  ISETP.GT.AND P6, PT, R66.reuse, 0x4, PT ;  /* 0x000000044200780c */ /* 0x040fe20003fc4270 */
[----:B------:R0:W2:Y:S01]  /*3fc0*/  @P5 LDG.E.U8 R231, desc[UR16][R64.64] ;  /* 0x0000001040e75981 */ /* 0x0000a2000c1e1100 */
[----:B------:R-:W-:Y:S02]  /*3fd0*/  PRMT R229, RZ, 0x7610, R229 ;  /* 0x00007610ffe57816 */ /* 0x000fe400000000e5 */
[----:B------:R-:W-:Y:S02]  /*3fe0*/  PRMT R233, RZ, 0x7610, R233 ;  /* 0x00007610ffe97816 */ /* 0x000fe400000000e9 */
[----:B------:R-:W-:Y:S02]  /*3ff0*/  PRMT R235, RZ, 0x7610, R235 ;  /* 0x00007610ffeb7816 */ /* 0x000fe400000000eb */
[----:B------:R1:W3:Y:S01]  /*4000*/  @P4 LDG.E.U8 R229, desc[UR16][R62.64] ;  /* 0x000000103ee54981 */ /* 0x0002e2000c1e1100 */
[----:B------:R-:W-:-:S03]  /*4010*/  ISETP.GT.AND P4, PT, R66, 0x6, PT ;  /* 0x000000064200780c */ /* 0x000fc60003f84270 */
[----:B------:R4:W5:Y:S01]  /*4020*/  @P2 LDG.E.U8 R233, desc[UR16][R60.64] ;  /* 0x000000103ce92981 */ /* 0x000962000c1e1100 */
[----:B------:R-:W-:-:S03]  /*4030*/  ISETP.GT.AND P2, PT, R66, 0x7, PT ;  /* 0x000000074200780c */ /* 0x000fc60003f44270 */
[----:B------:R-:W2:Y:S01]  /*4040*/  @P6 LDG.E.U8 R235, desc[UR16][R58.64] ;  /* 0x000000103aeb6981 */ /* 0x000ea2000c1e1100 */
[C---:B------:R-:W-:Y:S02]  /*4050*/  ISETP.GT.AND P6, PT, R66.reuse, 0x8, PT ;  /* 0x000000084200780c */ /* 0x040fe40003fc4270 */
[----:B------:R-:W-:Y:S02]  /*4060*/  ISETP.GT.AND P5, PT, R66, 0x5, PT ;  /* 0x000000054200780c */ /* 0x000fe40003fa4270 */
[----:B0-----:R-:W-:Y:S02]  /*4070*/  PRMT R64, RZ, 0x7610, R64 ;  /* 0x00007610ff407816 */ /* 0x001fe40000000040 */
[----:B-1----:R-:W-:Y:S02]  /*4080*/  PRMT R63, RZ, 0x7610, R63 ;  /* 0x00007610ff3f7816 */ /* 0x002fe4000000003f */
[----:B----4-:R-:W-:Y:S02]  /*4090*/  PRMT R60, RZ, 0x7610, R60 ;  /* 0x00007610ff3c7816 */ /* 0x010fe4000000003c */
[----:B------:R0:W4:Y:S01]  /*40a0*/  @P4 LDG.E.U8 R64, desc[UR16][R54.64] ;  /* 0x0000001036404981 */ /* 0x000122000c1e1100 */
[----:B------:R-:W-:-:S02]  /*40b0*/  PRMT R122, RZ, 0x7610, R122 ;  /* 0x00007610ff7a7816 */ /* 0x000fc4000000007a */
[C---:B------:R-:W-:Y:S01]  /*40c0*/  ISETP.GT.AND P4, PT, R66.reuse, 0xa, PT ;  /* 0x0000000a4200780c */ /* 0x040fe20003f84270 */
[----:B------:R1:W2:Y:S01]  /*40d0*/  @P2 LDG.E.U8 R63, desc[UR16][R52.64] ;  /* 0x00000010343f2981 */ /* 0x0002a2000c1e1100 */
[----:B------:R-:W-:-:S03]  /*40e0*/  ISETP.GT.AND P2, PT, R66, 0xb, PT ;  /* 0x0000000b4200780c */ /* 0x000fc60003f44270 */
[----:B------:R-:W2:Y:S01]  /*40f0*/  @P6 LDG.E.U8 R60, desc[UR16][R50.64] ;  /* 0x00000010323c6981 */ /* 0x000ea2000c1e1100 */
[C---:B------:R-:W-:Y:S02]  /*4100*/  ISETP.GT.AND P6, PT, R66.reuse, 0xc, PT ;  /* 0x0000000c4200780c */ /* 0x040fe40003fc4270 */
[----:B0-----:R-:W-:Y:S01]  /*4110*/  PRMT R55, RZ, 0x7610, R55 ;  /* 0x00007610ff377816 */ /* 0x001fe20000000037 */
[----:B------:R0:W3:Y:S01]  /*4120*/  @P5 LDG.E.U8 R122, desc[UR16][R56.64] ;  /* 0x00000010387a5981 */ /* 0x0000e2000c1e1100 */
[----:B------:R-:W-:Y:S02]  /*4130*/  ISETP.GT.AND P5, PT, R66, 0x9, PT ;  /* 0x000000094200780c */ /* 0x000fe40003fa4270 */
[----:B-1----:R-:W-:Y:S02]  /*4140*/  PRMT R53, RZ, 0x7610, R53 ;  /* 0x00007610ff357816 */ /* 0x002fe40000000035 */
[----:B------:R-:W-:Y:S01]  /*4150*/  PRMT R59, RZ, 0x7610, R59 ;  /* 0x00007610ff3b7816 */ /* 0x000fe2000000003b */
[----:B------:R1:W3:Y:S01]  /*4160*/  @P2 LDG.E.U8 R55, desc[UR16][R44.64] ;  /* 0x000000102c372981 */ /* 0x0002e2000c1e1100 */
[----:B0-----:R-:W-:-:S03]  /*4170*/  PRMT R57, RZ, 0x7610, R57 ;  /* 0x00007610ff397816 */ /* 0x001fc60000000039 */
[----:B------:R-:W3:Y:S01]  /*4180*/  @P6 LDG.E.U8 R53, desc[UR16][R42.64] ;  /* 0x000000102a356981 */ /* 0x000ee2000c1e1100 */
[C---:B------:R-:W-:Y:S02]  /*4190*/  ISETP.GT.AND P2, PT, R66.reuse, 0xf, PT ;  /* 0x0000000f4200780c */ /* 0x040fe40003f44270 */
[C---:B------:R-:W-:Y:S01]  /*41a0*/  ISETP.GT.AND P6, PT, R66.reuse, 0x10, PT ;  /* 0x000000104200780c */ /* 0x040fe20003fc4270 */
[----:B------:R0:W3:Y:S04]  /*41b0*/  @P5 LDG.E.U8 R59, desc[UR16][R48.64] ;  /* 0x00000010303b5981 */ /* 0x0000e8000c1e1100 */
[----:B------:R0:W3:Y:S01]  /*41c0*/  @P4 LDG.E.U8 R57, desc[UR16][R46.64] ;  /* 0x000000102e394981 */ /* 0x0000e2000c1e1100 */
[C---:B------:R-:W-:Y:S02]  /*41d0*/  ISETP.GT.AND P4, PT, R66.reuse, 0xe, PT ;  /* 0x0000000e4200780c */ /* 0x040fe40003f84270 */
[----:B------:R-:W-:-:S02]  /*41e0*/  ISETP.GT.AND P5, PT, R66, 0xd, PT ;  /* 0x0000000d4200780c */ /* 0x000fc40003fa4270 */
[----:B-1----:R-:W-:Y:S02]  /*41f0*/  PRMT R44, RZ, 0x7610, R44 ;  /* 0x00007610ff2c7816 */ /* 0x002fe4000000002c */
[----:B0-----:R-:W-:Y:S02]  /*4200*/  PRMT R48, RZ, 0x7610, R48 ;  /* 0x00007610ff307816 */ /* 0x001fe40000000030 */
[----:B------:R-:W-:Y:S02]  /*4210*/  PRMT R47, RZ, 0x7610, R47 ;  /* 0x00007610ff2f7816 */ /* 0x000fe4000000002f */
[----:B------:R-:W3:Y:S01]  /*4220*/  @P6 LDG.E.U8 R44, desc[UR16][R34.64] ;  /* 0x00000010222c6981 */ /* 0x000ee2000c1e1100 */
[----:B------:R-:W-:-:S03]  /*4230*/  PRMT R50, RZ, 0x7610, R50 ;  /* 0x00007610ff327816 */ /* 0x000fc60000000032 */
[----:B------:R0:W4:Y:S01]  /*4240*/  @P4 LDG.E.U8 R48, desc[UR16][R38.64] ;  /* 0x0000001026304981 */ /* 0x000122000c1e1100 */
[----:B------:R-:W-:-:S03]  /*4250*/  ISETP.GT.AND P4, PT, R66, 0x12, PT ;  /* 0x000000124200780c */ /* 0x000fc60003f84270 */
[----:B------:R1:W4:Y:S01]  /*4260*/  @P2 LDG.E.U8 R47, desc[UR16][R36.64] ;  /* 0x00000010242f2981 */ /* 0x000322000c1e1100 */
[C---:B------:R-:W-:Y:S02]  /*4270*/  ISETP.GT.AND P2, PT, R66.reuse, 0x13, PT ;  /* 0x000000134200780c */ /* 0x040fe40003f44270 */
[C---:B------:R-:W-:Y:S01]  /*4280*/  ISETP.GT.AND P6, PT, R66.reuse, 0x14, PT ;  /* 0x000000144200780c */ /* 0x040fe20003fc4270 */
[----:B------:R1:W4:Y:S01]  /*4290*/  @P5 LDG.E.U8 R50, desc[UR16][R40.64] ;  /* 0x0000001028325981 */ /* 0x000322000c1e1100 */
[----:B------:R-:W-:Y:S02]  /*42a0*/  ISETP.GT.AND P5, PT, R66, 0x11, PT ;  /* 0x000000114200780c */ /* 0x000fe40003fa4270 */
[----:B0-----:R-:W-:Y:S02]  /*42b0*/  PRMT R39, RZ, 0x7610, R39 ;  /* 0x00007610ff277816 */ /* 0x001fe40000000027 */
[----:B-1----:R-:W-:Y:S02]  /*42c0*/  PRMT R37, RZ, 0x7610, R37 ;  /* 0x00007610ff257816 */ /* 0x002fe40000000025 */
[----:B------:R-:W-:-:S03]  /*42d0*/  PRMT R41, RZ, 0x7610, R41 ;  /* 0x00007610ff297816 */ /* 0x000fc60000000029 */
[----:B------:R0:W4:Y:S01]  /*42e0*/  @P2 LDG.E.U8 R39, desc[UR16][R28.64] ;  /* 0x000000101c272981 */ /* 0x000122000c1e1100 */
[----:B------:R-:W-:Y:S02]  /*42f0*/  PRMT R43, RZ, 0x7610, R43 ;  /* 0x00007610ff2b7816 */ /* 0x000fe4000000002b */
[C---:B------:R-:W-:Y:S01]  /*4300*/  ISETP.GT.AND P2, PT, R66.reuse, 0x17, PT ;  /* 0x000000174200780c */ /* 0x040fe20003f44270 */
[----:B------:R-:W4:Y:S01]  /*4310*/  @P6 LDG.E.U8 R37, desc[UR16][R26.64] ;  /* 0x000000101a256981 */ /* 0x000f22000c1e1100 */
[----:B------:R-:W-:-:S03]  /*4320*/  ISETP.GT.AND P6, PT, R66, 0x18, PT ;  /* 0x000000184200780c */ /* 0x000fc60003fc4270 */
[----:B------:R1:W4:Y:S01]  /*4330*/  @P4 LDG.E.U8 R41, desc[UR16][R30.64] ;  /* 0x000000101e294981 */ /* 0x000322000c1e1100 */
[----:B------:R-:W-:-:S03]  /*4340*/  ISETP.GT.AND P4, PT, R66, 0x16, PT ;  /* 0x000000164200780c */ /* 0x000fc60003f84270 */
[----:B------:R1:W4:Y:S01]  /*4350*/  @P5 LDG.E.U8 R43, desc[UR16][R32.64] ;  /* 0x00000010202b5981 */ /* 0x000322000c1e1100 */
[----:B------:R-:W-:Y:S02]  /*4360*/  ISETP.GT.AND P5, PT, R66, 0x15, PT ;  /* 0x000000154200780c */ /* 0x000fe40003fa4270 */
[----:B0-----:R-:W-:Y:S02]  /*4370*/  PRMT R28, RZ, 0x7610, R28 ;  /* 0x00007610ff1c7816 */ /* 0x001fe4000000001c */
[----:B-1----:R-:W-:Y:S02]  /*4380*/  PRMT R31, RZ, 0x7610, R31 ;  /* 0x00007610ff1f7816 */ /* 0x002fe4000000001f */
[----:B------:R-:W-:Y:S02]  /*4390*/  PRMT R34, RZ, 0x7610, R34 ;  /* 0x00007610ff227816 */ /* 0x000fe40000000022 */
[----:B------:R-:W4:Y:S01]  /*43a0*/  @P6 LDG.E.U8 R28, desc[UR16][R18.64] ;  /* 0x00000010121c6981 */ /* 0x000f22000c1e1100 */
[----:B------:R-:W-:-:S03]  /*43b0*/  PRMT R32, RZ, 0x7610, R32 ;  /* 0x00007610ff207816 */ /* 0x000fc60000000020 */
[----:B------:R0:W5:Y:S01]  /*43c0*/  @P2 LDG.E.U8 R31, desc[UR16][R20.64] ;  /* 0x00000010141f2981 */ /* 0x000162000c1e1100 */
[----:B------:R-:W-:-:S03]  /*43d0*/  ISETP.GT.AND P2, PT, R66, 0x1b, PT ;  /* 0x0000001b4200780c */ /* 0x000fc60003f44270 */
[----:B------:R1:W5:Y:S01]  /*43e0*/  @P4 LDG.E.U8 R32, desc[UR16][R22.64] ;  /* 0x0000001016204981 */ /* 0x000362000c1e1100 */
[C---:B------:R-:W-:Y:S02]  /*43f0*/  ISETP.GT.AND P4, PT, R66.reuse, 0x1a, PT ;  /* 0x0000001a4200780c */ /* 0x040fe40003f84270 */
[C---:B------:R-:W-:Y:S01]  /*4400*/  ISETP.GT.AND P6, PT, R66.reuse, 0x1c, PT ;  /* 0x0000001c4200780c */ /* 0x040fe20003fc4270 */
[----:B------:R1:W5:Y:S01]  /*4410*/  @P5 LDG.E.U8 R34, desc[UR16][R24.64] ;  /* 0x0000001018225981 */ /* 0x000362000c1e1100 */
[----:B------:R-:W-:Y:S02]  /*4420*/  ISETP.GT.AND P5, PT, R66, 0x19, PT ;  /* 0x000000194200780c */ /* 0x000fe40003fa4270 */
[----:B0-----:R-:W-:Y:S02]  /*4430*/  PRMT R21, RZ, 0x7610, R21 ;  /* 0x00007610ff157816 */ /* 0x001fe40000000015 */
[----:B-1----:R-:W-:Y:S02]  /*4440*/  PRMT R23, RZ, 0x7610, R23 ;  /* 0x00007610ff177816 */ /* 0x002fe40000000017 */
[----:B------:R-:W-:-:S04]  /*4450*/  PRMT R25, RZ, 0x7610, R25 ;  /* 0x00007610ff197816 */ /* 0x000fc80000000019 */
[----:B------:R-:W5:Y:S01]  /*4460*/  @P2 LDG.E.U8 R23, desc[UR16][R12.64] ;  /* 0x000000100c172981 */ /* 0x000f62000c1e1100 */
[----:B------:R-:W-:Y:S02]  /*4470*/  PRMT R27, RZ, 0x7610, R27 ;  /* 0x00007610ff1b7816 */ /* 0x000fe4000000001b */
[C---:B------:R-:W-:Y:S01]  /*4480*/  ISETP.GT.AND P2, PT, R66.reuse, 0x1f, PT ;  /* 0x0000001f4200780c */ /* 0x040fe20003f44270 */
[----:B------:R0:W5:Y:S01]  /*4490*/  @P4 LDG.E.U8 R25, desc[UR16][R14.64] ;  /* 0x000000100e194981 */ /* 0x000162000c1e1100 */
[----:B------:R-:W-:-:S03]  /*44a0*/  ISETP.GT.AND P4, PT, R66, 0x1e, PT ;  /* 0x0000001e4200780c */ /* 0x000fc60003f84270 */
[----:B------:R-:W5:Y:S01]  /*44b0*/  @P6 LDG.E.U8 R21, desc[UR16][R10.64] ;  /* 0x000000100a156981 */ /* 0x000f62000c1e1100 */
[----:B------:R-:W-:-:S03]  /*44c0*/  ISETP.GT.AND P6, PT, R66, RZ, PT ;  /* 0x000000ff4200720c */ /* 0x000fc60003fc4270 */
[----:B------:R1:W5:Y:S01]  /*44d0*/  @P5 LDG.E.U8 R27, desc[UR16][R16.64] ;  /* 0x00000010101b5981 */ /* 0x000362000c1e1100 */
[----:B0-----:R-:W-:Y:S02]  /*44e0*/  PRMT R15, RZ, 0x7610, R15 ;  /* 0x00007610ff0f7816 */ /* 0x001fe4000000000f */
[----:B------:R-:W-:Y:S02]  /*44f0*/  PRMT R12, RZ, 0x7610, R12 ;  /* 0x00007610ff0c7816 */ /* 0x000fe4000000000c */
[----:B-1----:R-:W-:Y:S02]  /*4500*/  PRMT R16, RZ, 0x7610, R16 ;  /* 0x00007610ff107816 */ /* 0x002fe40000000010 */
[----:B------:R0:W5:Y:S01]  /*4510*/  @P2 LDG.E.U8 R15, desc[UR16][R4.64] ;  /* 0x00000010040f2981 */ /* 0x000162000c1e1100 */
[----:B------:R-:W-:-:S03]  /*4520*/  ISETP.GT.AND P5, PT, R66, 0x1d, PT ;  /* 0x0000001d4200780c */ /* 0x000fc60003fa4270 */
[----:B------:R1:W5:Y:S01]  /*4530*/  @P4 LDG.E.U8 R16, desc[UR16][R6.64] ;  /* 0x0000001006104981 */ /* 0x000362000c1e1100 */
[C---:B------:R-:W-:Y:S01]  /*4540*/  IADD3 R72, P4, PT, R227.reuse, R72, RZ ;  /* 0x00000048e3487210 */ /* 0x040fe20007f9e0ff */
[----:B0-----:R-:W-:Y:S02]  /*4550*/  @P6 IMAD.MOV.U32 R4, RZ, RZ, R114 ;  /* 0x000000ffff046224 */ /* 0x001fe400078e0072 */
[----:B------:R-:W-:Y:S01]  /*4560*/  @P6 IMAD.MOV.U32 R5, RZ, RZ, R116 ;  /* 0x000000ffff056224 */ /* 0x000fe200078e0074 */
[C---:B------:R-:W-:Y:S01]  /*4570*/  IADD3 R78, P2, PT, R227.reuse, R78, RZ ;  /* 0x0000004ee34e7210 */ /* 0x040fe20007f5e0ff */
[----:B------:R-:W-:Y:S01]  /*4580*/  IMAD.X R181, R118, 0x1, R181, P4 ;  /* 0x0000000176b57824 */ /* 0x000fe200020e06b5 */
[C---:B------:R-:W-:Y:S02]  /*4590*/  IADD3 R76, P4, PT, R227.reuse, R76, RZ ;  /* 0x0000004ce34c7210 */ /* 0x040fe40007f9e0ff */
[----:B------:R0:W5:Y:S01]  /*45a0*/  @P6 LDG.E.U8 R12, desc[UR16][R4.64] ;  /* 0x00000010040c6981 */ /* 0x000162000c1e1100 */
[----:B------:R-:W-:-:S02]  /*45b0*/  IADD3 R74, P6, PT, R227, R74, RZ ;  /* 0x0000004ae34a7210 */ /* 0x000fc40007fde0ff */
[----:B------:R-:W-:Y:S01]  /*45c0*/  PRMT R18, RZ, 0x7610, R18 ;  /* 0x00007610ff127816 */ /* 0x000fe20000000012 */
[C---:B------:R-:W-:Y:S01]  /*45d0*/  IMAD.X R185, R118.reuse, 0x1, R185, P4 ;  /* 0x0000000176b97824 */ /* 0x040fe200020e06b9 */
[C---:B------:R-:W-:Y:S01]  /*45e0*/  IADD3 R82, P4, PT, R227.reuse, R82, RZ ;  /* 0x00000052e3527210 */ /* 0x040fe20007f9e0ff */
[C---:B------:R-:W-:Y:S01]  /*45f0*/  IMAD.X R183, R118.reuse, 0x1, R183, P6 ;  /* 0x0000000176b77824 */ /* 0x040fe200030e06b7 */
[C---:B------:R-:W-:Y:S01]  /*4600*/  IADD3 R80, P6, PT, R227.reuse, R80, RZ ;  /* 0x00000050e3507210 */ /* 0x040fe20007fde0ff */
[C---:B------:R-:W-:Y:S01]  /*4610*/  IMAD.X R187, R118.reuse, 0x1, R187, P2 ;  /* 0x0000000176bb7824 */ /* 0x040fe200010e06bb */
[C---:B------:R-:W-:Y:S01]  /*4620*/  IADD3 R84, P2, PT, R227.reuse, R84, RZ ;  /* 0x00000054e3547210 */ /* 0x040fe20007f5e0ff */
[----:B------:R0:W5:Y:S01]  /*4630*/  @P5 LDG.E.U8 R18, desc[UR16][R8.64] ;  /* 0x0000001008125981 */ /* 0x000162000c1e1100 */
[C---:B------:R-:W-:Y:S01]  /*4640*/  IMAD.X R191, R118.reuse, 0x1, R191, P4 ;  /* 0x0000000176bf7824 */ /* 0x040fe200020e06bf */
[----:B------:R-:W-:Y:S01]  /*4650*/  BAR.SYNC.DEFER_BLOCKING 0x0 ;  /* 0x0000000000007b1d */ /* 0x000fe20000010000 */
[C---:B------:R-:W-:Y:S01]  /*4660*/  IMAD.X R189, R118.reuse, 0x1, R189, P6 ;  /* 0x0000000176bd7824 */ /* 0x040fe200030e06bd */
[C---:B------:R-:W-:Y:S01]  /*4670*/  IADD3 R198, P6, PT, R227.reuse, R198, RZ ;  /* 0x000000c6e3c67210 */ /* 0x040fe20007fde0ff */
[----:B------:R-:W-:Y:S01]  /*4680*/  IMAD.X R193, R118, 0x1, R193, P2 ;  /* 0x0000000176c17824 */ /* 0x000fe200010e06c1 */
[----:B------:R-:W-:-:S02]  /*4690*/  IADD3 R86, P2, PT, R227, R86, RZ ;  /* 0x00000056e3567210 */ /* 0x000fc40007f5e0ff */
[C---:B------:R-:W-:Y:S02]  /*46a0*/  IADD3 R88, P4, PT, R227.reuse, R88, RZ ;  /* 0x00000058e3587210 */ /* 0x040fe40007f9e0ff */
[----:B------:R-:W-:Y:S01]  /*46b0*/  ISETP.GE.AND P5, PT, R70, R66, PT ;  /* 0x000000424600720c */ /* 0x000fe20003fa6270 */
[C---:B------:R-:W-:Y:S01]  /*46c0*/  IMAD.X R199, R118.reuse, 0x1, R199, P6 ;  /* 0x0000000176c77824 */ /* 0x040fe200030e06c7 */
[C---:B------:R-:W-:Y:S01]  /*46d0*/  IADD3 R90, P6, PT, R227.reuse, R90, RZ ;  /* 0x0000005ae35a7210 */ /* 0x040fe20007fde0ff */
        /* <DEDUP_REMOVED lines=9> */
[----:B------:R-:W-:Y:S01]  /*4770*/  IADD3 R100, P2, PT, R227, R100, RZ ;  /* 0x00000064e3647210 */ /* 0x000fe20007f5e0ff */
[----:B------:R-:W-:Y:S01]  /*4780*/  @!P5 IMAD.MOV.U32 R180, RZ, RZ, R72 ;  /* 0x000000ffffb4d224 */ /* 0x000fe200078e0048 */
[----:B------:R-:W-:Y:S01]  /*4790*/  PRMT R10, RZ, 0x7610, R10 ;  /* 0x00007610ff0a7816 */ /* 0x000fe2000000000a */
[----:B------:R-:W-:Y:S01]  /*47a0*/  @!P5 IMAD.MOV.U32 R184, RZ, RZ, R76 ;  /* 0x000000ffffb8d224 */ /* 0x000fe200078e004c */
[----:B-1----:R-:W-:Y:S01]  /*47b0*/  PRMT R6, RZ, 0x7610, R6 ;  /* 0x00007610ff067816 */ /* 0x002fe20000000006 */
[----:B------:R-:W-:Y:S01]  /*47c0*/  @!P5 IMAD.MOV.U32 R188, RZ, RZ, R80 ;  /* 0x000000ffffbcd224 */ /* 0x000fe200078e0050 */
[----:B0-----:R-:W-:Y:S01]  /*47d0*/  PRMT R4, RZ, 0x7610, R4 ;  /* 0x00007610ff047816 */ /* 0x001fe20000000004 */
[----:B------:R-:W-:Y:S01]  /*47e0*/  @!P5 IMAD.MOV.U32 R192, RZ, RZ, R84 ;  /* 0x000000ffffc0d224 */ /* 0x000fe200078e0054 */
[----:B------:R-:W-:Y:S01]  /*47f0*/  PRMT R8, RZ, 0x7610, R8 ;  /* 0x00007610ff087816 */ /* 0x000fe20000000008 */
        /* <DEDUP_REMOVED lines=16> */
[C---:B------:R-:W-:Y:S01]  /*4900*/  IMAD.X R195, R118.reuse, 0x1, R195, P6 ;  /* 0x0000000176c37824 */ /* 0x040fe200030e06c3 */
[----:B------:R-:W-:Y:S01]  /*4910*/  PRMT R13, RZ, 0x7610, R13 ;  /* 0x00007610ff0d7816 */ /* 0x000fe2000000000d */
[C---:B------:R-:W-:Y:S01]  /*4920*/  IMAD.X R207, R118.reuse, 0x1, R207, P4 ;  /* 0x0000000176cf7824 */ /* 0x040fe200020e06cf */
[----:B------:R-:W-:Y:S01]  /*4930*/  PRMT R17, RZ, 0x7610, R17 ;  /* 0x00007610ff117816 */ /* 0x000fe20000000011 */
[----:B------:R-:W-:Y:S01]  /*4940*/  IMAD.X R205, R118, 0x1, R205, P2 ;  /* 0x0000000176cd7824 */ /* 0x000fe200010e06cd */
[----:B------:R-:W-:Y:S01]  /*4950*/  PRMT R19, RZ, 0x7610, R19 ;  /* 0x00007610ff137816 */ /* 0x000fe20000000013 */
[----:B------:R-:W-:Y:S01]  /*4960*/  @!P5 IMAD.MOV.U32 R194, RZ, RZ, R96 ;  /* 0x000000ffffc2d224 */ /* 0x000fe200078e0060 */
[----:B------:R-:W-:Y:S01]  /*4970*/  PRMT R29, RZ, 0x7610, R29 ;  /* 0x00007610ff1d7816 */ /* 0x000fe2000000001d */
[----:B------:R-:W-:Y:S01]  /*4980*/  @!P5 IMAD.MOV.U32 R206, RZ, RZ, R94 ;  /* 0x000000ffffced224 */ /* 0x000fe200078e005e */
[----:B------:R-:W5:Y:S01]  /*4990*/  @!P5 LDG.E.U8 R10, desc[UR16][R180.64] ;  /* 0x00000010b40ad981 */ /* 0x000f62000c1e1100 */
[----:B------:R-:W-:-:S03]  /*49a0*/  @!P5 IMAD.MOV.U32 R204, RZ, RZ, R100 ;  /* 0x000000ffffccd224 */ /* 0x000fc600078e0064 */
[----:B------:R-:W5:Y:S04]  /*49b0*/  @!P5 LDG.E.U8 R6, desc[UR16][R184.64] ;  /* 0x00000010b806d981 */ /* 0x000f68000c1e1100 */
        /* <DEDUP_REMOVED lines=14> */
[----:B--2---:R0:W-:Y:S01]  /*4aa0*/  STS.U8 [R3+UR18+0x1400], R60 ;  /* 0x0014003c03007988 */ /* 0x0041e20008000012 */
[----:B------:R-:W-:-:S03]  /*4ab0*/  ULEA UR13, UR15, UR18, 0x3 ;  /* 0x000000120f0d7291 */ /* 0x000fc6000f8e18ff */
[----:B---3--:R0:W-:Y:S01]  /*4ac0*/  STS.U8 [R3+UR18+0x1800], R44 ;  /* 0x0018002c03007988 */ /* 0x0081e20008000012 */
[----:B------:R-:W-:Y:S01]  /*4ad0*/  UIADD3 UR13, UPT, UPT, UR13, 0x3000, URZ ;  /* 0x000030000d0d7890 */ /* 0x000fe2000fffe0ff */
[----:B------:R-:W-:Y:S02]  /*4ae0*/  UMOV UR4, UR5 ;  /* 0x0000000500047c82 */ /* 0x000fe40008000000 */
[----:B----4-:R0:W-:Y:S04]  /*4af0*/  STS.U8 [R3+UR18+0x1c00], R28 ;  /* 0x001c001c03007988 */ /* 0x0101e80008000012 */
[----:B-----5:R0:W-:Y:S04]  /*4b00*/  STS.U8 [R3+UR18+0x1000], R12 ;  /* 0x0010000c03007988 */ /* 0x0201e80008000012 */
        /* <DEDUP_REMOVED lines=43> */
[----:B------:R0:W-:Y:S01]  /*4dc0*/  STS.U8 [R102+UR18+0x2f80], R29 ;  /* 0x002f801d66007988 */ /* 0x0001e20008000012 */
[----:B------:R1:W-:Y:S06]  /*4dd0*/  MEMBAR.ALL.CTA ;  /* 0x0000000000007992 */ /* 0x0003ec0000008000 */
[----:B-1----:R-:W1:Y:S02]  /*4de0*/  FENCE.VIEW.ASYNC.S ;  /* 0x00000000000073c6 */ /* 0x002e640000000000 */
[----:B-1----:R-:W-:Y:S06]  /*4df0*/  BAR.SYNC.DEFER_BLOCKING 0x0 ;  /* 0x0000000000007b1d */ /* 0x002fec0000010000 */
[----:B------:R-:W-:Y:S05]  /*4e00*/  @P0 BRA `(.L_x_9) ;  /* 0x00000000002c0947 */ /* 0x000fea0003800000 */
[----:B------:R-:W-:Y:S01]  /*4e10*/  UMOV UR6, UR13 ;  /* 0x0000000d00067c82 */ /* 0x000fe20008000000 */
[----:B------:R-:W-:Y:S01]  /*4e20*/  UMOV UR7, URZ ;  /* 0x000000ff00077c82 */ /* 0x000fe20008000000 */
[----:B------:R-:W-:Y:S01]  /*4e30*/  UMOV UR9, 0x40004040 ;  /* 0x4000404000097882 */ /* 0x000fe20000000000 */
[----:B------:R-:W-:Y:S01]  /*4e40*/  UMOV UR10, UR14 ;  /* 0x0000000e000a7c82 */ /* 0x000fe20008000000 */
[----:B------:R-:W-:Y:S01]  /*4e50*/  UMOV UR11, 0xc0004010 ;  /* 0xc0004010000b7882 */ /* 0x000fe20000000000 */
[----:B------:R-:W-:Y:S01]  /*4e60*/  UMOV UR22, 0x0 ;  /* 0x0000000000167882 */ /* 0x000fe20000000000 */
[----:B------:R-:W-:Y:S01]  /*4e70*/  UMOV UR23, 0x8108010 ;  /* 0x0810801000177882 */ /* 0x000fe20000000000 */
[----:B------:R-:W-:Y:S01]  /*4e80*/  UMOV UR5, UR6 ;  /* 0x0000000600057c82 */ /* 0x000fe20008000000 */
[----:B------:R1:W-:Y:S01]  /*4e90*/  UTCQMMA gdesc[UR8], gdesc[UR10], tmem[UR19], tmem[UR22], idesc[UR23], UPT ;  /* 0x00ff160a080075ea */ /* 0x0003e2000b800313 */
[----:B------:R1:W-:Y:S01]  /*4ea0*/  UTCBAR [UR5], URZ ;  /* 0x000000ff050073e9 */ /* 0x0003e200080000ff */
[----:B------:R-:W-:-:S02]  /*4eb0*/  NOP ;  /* 0x0000000000007918 */ /* 0x000fc40000000000 */
.L_x_9:
[----:B------:R-:W-:Y:S01]  /*4ec0*/  VIADD R120, R120, 0xffffffff ;  /* 0xffffffff78787836 */ /* 0x000fe20000000000 */
[----:B------:R-:W-:Y:S01]  /*4ed0*/  UIADD3 UR15, UPT, UPT, UR15, 0x1, URZ ;  /* 0x000000010f0f7890 */ /* 0x000fe2000fffe0ff */
[----:B------:R-:W-:Y:S01]  /*4ee0*/  IADD3 R114, P4, PT, R112, R114, RZ ;  /* 0x0000007270727210 */ /* 0x000fe20007f9e0ff */
[----:B0-----:R-:W-:Y:S02]  /*4ef0*/  IMAD.U32 R4, RZ, RZ, UR4 ;  /* 0x00000004ff047e24 */ /* 0x001fe4000f8e00ff */
[----:B------:R-:W-:Y:S01]  /*4f00*/  ISETP.NE.U32.AND P2, PT, R120, RZ, PT ;  /* 0x000000ff7800720c */ /* 0x000fe20003f45070 */
[----:B------:R-:W-:Y:S01]  /*4f10*/  UISETP.GT.AND UP0, UPT, UR15, 0x1, UPT ;  /* 0x000000010f00788c */ /* 0x000fe2000bf04270 */
[----:B------:R-:W-:Y:S02]  /*4f20*/  VIADD R66, R66, 0xffffffe0 ;  /* 0xffffffe042427836 */ /* 0x000fe40000000000 */
[----:B------:R-:W-:Y:S01]  /*4f30*/  IMAD.X R116, R225, 0x1, R116, P4 ;  /* 0x00000001e1747824 */ /* 0x000fe200020e0674 */
[----:B-1----:R-:W-:-:S02]  /*4f40*/  USEL UR5, URZ, 0x1, !UP0 ;  /* 0x00000001ff057887 */ /* 0x002fc4000c000000 */
[----:B------:R-:W-:Y:S02]  /*4f50*/  USEL UR15, UR15, URZ, !UP0 ;  /* 0x000000ff0f0f7287 */ /* 0x000fe4000c000000 */
[----:B------:R-:W-:-:S04]  /*4f60*/  ULOP3.LUT UR5, UR4, UR5, URZ, 0x3c, !UPT ;  /* 0x0000000504057292 */ /* 0x000fc8000f8e3cff */
[----:B------:R-:W-:Y:S08]  /*4f70*/  @P2 BRA `(.L_x_10) ;  /* 0xffffffe800f82947 */ /* 0x000ff0000383ffff */
.L_x_7:
[----:B------:R-:W-:Y:S01]  /*4f80*/  ISETP.GE.AND P0, PT, R68, 0x20, PT ;  /* 0x000000204400780c */ /* 0x000fe20003f06270 */
[----:B------:R-:W0:Y:S01]  /*4f90*/  LDCU UR5, c[0x0][0x3b4] ;  /* 0x00007680ff0577ac */ /* 0x000e220008000800 */
[----:B------:R-:W1:Y:S01]  /*4fa0*/  LDCU UR6, c[0x0][0x3b8] ;  /* 0x00007700ff0677ac */ /* 0x000e620008000800 */
[----:B------:R-:W2:Y:S10]  /*4fb0*/  LDCU.128 UR8, c[0x0][0x390] ;  /* 0x00007200ff0877ac */ /* 0x000eb40008000c00 */
[----:B------:R-:W-:Y:S05]  /*4fc0*/  @!P0 BRA `(.L_x_11) ;  /* 0x0000000000108947 */ /* 0x000fea0003800000 */
[----:B------:R-:W-:-:S06]  /*4fd0*/  USHF.L.U32 UR4, UR4, 0x1f, URZ ;  /* 0x0000001f04047899 */ /* 0x000fcc00080006ff */
[----:B------:R-:W-:-:S04]  /*4fe0*/  IMAD.U32 R3, RZ, RZ, UR4 ;  /* 0x00000004ff037e24 */ /* 0x000fc8000f8e00ff */
[----:B------:R-:W3:Y:S02]  /*4ff0*/  SYNCS.PHASECHK.TRANS64.TRYWAIT P0, [UR13], R3 ;  /* 0x00000003ff0075a7 */ /* 0x000ee4000800110d */
[----:B---3--:R-:W-:Y:S05]  /*5000*/  @!P0 BRA `(.L_x_12) ;  /* 0x0000002000708947 */ /* 0x008fea0003800000 */
.L_x_11:
[----:B------:R-:W-:Y:S01]  /*5010*/  BAR.SYNC.DEFER_BLOCKING 0x0 ;  /* 0x0000000000007b1d */ /* 0x000fe20000010000 */
[----:B-1----:R-:W-:Y:S01]  /*5020*/  IMAD R69, R0, UR6, RZ ;  /* 0x0000000600457c24 */ /* 0x002fe2000f8e02ff */
[C---:B--2---:R-:W-:Y:S01]  /*5030*/  ISETP.GE.AND P0, PT, R2.reuse, UR10, PT ;  /* 0x0000000a02007c0c */ /* 0x044fe2000bf06270 */
[----:B0-----:R-:W-:Y:S02]  /*5040*/  IMAD R3, R2, UR5, RZ ;  /* 0x0000000502037c24 */ /* 0x001fe4000f8e02ff */
[----:B------:R-:W-:Y:S02]  /*5050*/  VIADD R71, R69, UR6 ;  /* 0x0000000645477c36 */ /* 0x000fe40008000000 */
[C---:B------:R-:W-:Y:S01]  /*5060*/  VIADD R68, R0.reuse, 0x2 ;  /* 0x0000000200447836 */ /* 0x040fe20000000000 */
[----:B------:R-:W-:Y:S01]  /*5070*/  IADD3 R2, P5, PT, R3, UR8, RZ ;  /* 0x0000000803027c10 */ /* 0x000fe2000ffbe0ff */
[----:B------:R-:W-:Y:S02]  /*5080*/  VIADD R73, R71, UR6 ;  /* 0x0000000647497c36 */ /* 0x000fe40008000000 */
[----:B------:R-:W-:Y:S01]  /*5090*/  VIADD R70, R0, 0x1 ;  /* 0x0000000100467836 */ /* 0x000fe20000000000 */
[----:B------:R-:W-:Y:S01]  /*50a0*/  LEA.HI.X.SX32 R3, R3, UR9, 0x1, P5 ;  /* 0x0000000903037c11 */ /* 0x000fe2000a8f0eff */
[----:B------:R-:W-:Y:S01]  /*50b0*/  VIADD R75, R73, UR6 ;  /* 0x00000006494b7c36 */ /* 0x000fe20008000000 */
[----:B------:R-:W-:Y:S01]  /*50c0*/  ISETP.LT.AND P4, PT, R68, UR11, !P0 ;  /* 0x0000000b44007c0c */ /* 0x000fe2000c781270 */
[----:B------:R-:W-:Y:S01]  /*50d0*/  VIADD R91, R0, 0x3 ;  /* 0x00000003005b7836 */ /* 0x000fe20000000000 */
[----:B------:R-:W-:Y:S01]  /*50e0*/  ISETP.LT.AND P2, PT, R70, UR11, !P0 ;  /* 0x0000000b46007c0c */ /* 0x000fe2000c741270 */
[----:B------:R-:W-:Y:S01]  /*50f0*/  VIADD R76, R75, UR6 ;  /* 0x000000064b4c7c36 */ /* 0x000fe20008000000 */
[----:B------:R-:W-:Y:S01]  /*5100*/  IADD3 R68, P6, PT, R71, R2, RZ ;  /* 0x0000000247447210 */ /* 0x000fe20007fde0ff */
[----:B------:R-:W-:-:S02]  /*5110*/  VIADD R94, R0, 0x4 ;  /* 0x00000004005e7836 */ /* 0x000fc40000000000 */
[----:B------:R-:W-:Y:S01]  /*5120*/  VIADD R77, R76, UR6 ;  /* 0x000000064c4d7c36 */ /* 0x000fe20008000000 */
[----:B------:R-:W0:Y:S02]  /*5130*/  @!P3 SYNCS.CCTL.IV [UR18+0x3000] ;  /* 0x00300000ff00b9b1 */ /* 0x000e240008000012 */
[----:B0-----:R-:W-:Y:S01]  /*5140*/  BAR.SYNC.DEFER_BLOCKING 0x0 ;  /* 0x0000000000007b1d */ /* 0x001fe20000010000 */
[----:B------:R-:W-:-:S04]  /*5150*/  VIADD R79, R77, UR6 ;  /* 0x000000064d4f7c36 */ /* 0x000fc80008000000 */
[----:B------:R-:W-:Y:S01]  /*5160*/  VIADD R81, R79, UR6 ;  /* 0x000000064f517c36 */ /* 0x000fe20008000000 */
[----:B------:R-:W0:Y:S03]  /*5170*/  LDTM.x64 R4, tmem[UR12] ;  /* 0x0000000c000479ee */ /* 0x000e260008340000 */
[----:B------:R-:W-:-:S04]  /*5180*/  VIADD R83, R81, UR6 ;  /* 0x0000000651537c36 */ /* 0x000fc80008000000 */
[----:B------:R-:W-:-:S04]  /*5190*/  VIADD R85, R83, UR6 ;  /* 0x0000000653557c36 */ /* 0x000fc80008000000 */
[----:B------:R-:W-:-:S04]  /*51a0*/  VIADD R87, R85, UR6 ;  /* 0x0000000655577c36 */ /* 0x000fc80008000000 */
[----:B------:R-:W-:Y:S01]  /*51b0*/  VIADD R89, R87, UR6 ;  /* 0x0000000657597c36 */ /* 0x000fe20008000000 */
[----:B------:R-:W1:Y:S03]  /*51c0*/  @!P3 SYNCS.CCTL.IV [UR18+0x3008] ;  /* 0x00300800ff00b9b1 */ /* 0x000e660008000012 */
[----:B------:R-:W-:Y:S01]  /*51d0*/  VIADD R92, R89, UR6 ;  /* 0x00000006595c7c36 */ /* 0x000fe20008000000 */
[----:B------:R-:W-:Y:S01]  /*51e0*/  NOP ;  /* 0x0000000000007918 */ /* 0x000fe20000000000 */
[----:B0-----:R-:W-:Y:S02]  /*51f0*/  F2FP.SATFINITE.E4M3.F32.PACK_AB_MERGE_C R93, R5, R4, RZ ;  /* 0x00000004055d723e */ /* 0x001fe400048070ff */
[----:B------:R-:W-:Y:S02]  /*5200*/  IADD3 R4, P5, PT, R69, R2, RZ ;  /* 0x0000000245047210 */ /* 0x000fe40007fbe0ff */
[----:B------:R-:W-:Y:S01]  /*5210*/  F2FP.SATFINITE.E4M3.F32.PACK_AB_MERGE_C R7, R7, R6, RZ ;  /* 0x000000060707723e */ /* 0x000fe200048070ff */
[----:B------:R-:W-:Y:S01]  /*5220*/  VIADD R6, R0, 0x5 ;  /* 0x0000000500067836 */ /* 0x000fe20000000000 */
[----:B------:R-:W-:-:S02]  /*5230*/  LEA.HI.X.SX32 R5, R69, R3, 0x1, P5 ;  /* 0x0000000345057211 */ /* 0x000fc400028f0eff */
[-C--:B------:R-:W-:Y:S02]  /*5240*/  IADD3 R70, P5, PT, R73, R2.reuse, RZ ;  /* 0x0000000249467210 */ /* 0x080fe40007fbe0ff */
[-C--:B------:R-:W-:Y:S02]  /*5250*/  LEA.HI.X.SX32 R69, R71, R3.reuse, 0x1, P6 ;  /* 0x0000000347457211 */ /* 0x080fe400030f0eff */
[-C--:B------:R-:W-:Y:S02]  /*5260*/  IADD3 R72, P6, PT, R75, R2.reuse, RZ ;  /* 0x000000024b487210 */ /* 0x080fe40007fde0ff */
[-C--:B------:R-:W-:Y:S02]  /*5270*/  LEA.HI.X.SX32 R71, R73, R3.reuse, 0x1, P5 ;  /* 0x0000000349477211 */ /* 0x080fe400028f0eff */
[----:B------:R-:W-:Y:S02]  /*5280*/  IADD3 R74, P5, PT, R76, R2, RZ ;  /* 0x000000024c4a7210 */ /* 0x000fe40007fbe0ff */
[----:B------:R-:W-:-:S02]  /*5290*/  LEA.HI.X.SX32 R73, R75, R3, 0x1, P6 ;  /* 0x000000034b497211 */ /* 0x000fc400030f0eff */
[-C--:B------:R-:W-:Y:S02]  /*52a0*/  LEA.HI.X.SX32 R75, R76, R3.reuse, 0x1, P5 ;  /* 0x000000034c4b7211 */ /* 0x080fe400028f0eff */
[-C--:B------:R-:W-:Y:S02]  /*52b0*/  IADD3 R76, P3, PT, R77, R2.reuse, RZ ;  /* 0x000000024d4c7210 */ /* 0x080fe40007f7e0ff */
[-C--:B------:R-:W-:Y:S02]  /*52c0*/  IADD3 R78, P5, PT, R79, R2.reuse, RZ ;  /* 0x000000024f4e7210 */ /* 0x080fe40007fbe0ff */
[----:B------:R-:W-:Y:S02]  /*52d0*/  IADD3 R80, P6, PT, R81, R2, RZ ;  /* 0x0000000251507210 */ /* 0x000fe40007fde0ff */
[-C--:B------:R-:W-:Y:S02]  /*52e0*/  LEA.HI.X.SX32 R77, R77, R3.reuse, 0x1, P3 ;  /* 0x000000034d4d7211 */ /* 0x080fe400018f0eff */
[----:B------:R-:W-:-:S02]  /*52f0*/  LEA.HI.X.SX32 R79, R79, R3, 0x1, P5 ;  /* 0x000000034f4f7211 */ /* 0x000fc400028f0eff */
[-C--:B------:R-:W-:Y:S02]  /*5300*/  IADD3 R82, P3, PT, R83, R2.reuse, RZ ;  /* 0x0000000253527210 */ /* 0x080fe40007f7e0ff */
[----:B------:R-:W-:Y:S02]  /*5310*/  ISETP.LT.AND P5, PT, R0, UR11, !P0 ;  /* 0x0000000b00007c0c */ /* 0x000fe4000c7a1270 */
[-C--:B------:R-:W-:Y:S02]  /*5320*/  LEA.HI.X.SX32 R81, R81, R3.reuse, 0x1, P6 ;  /* 0x0000000351517211 */ /* 0x080fe400030f0eff */
[-C--:B------:R-:W-:Y:S02]  /*5330*/  IADD3 R84, P6, PT, R85, R2.reuse, RZ ;  /* 0x0000000255547210 */ /* 0x080fe40007fde0ff */
[----:B------:R-:W-:Y:S02]  /*5340*/  LEA.HI.X.SX32 R83, R83, R3, 0x1, P3 ;  /* 0x0000000353537211 */ /* 0x000fe400018f0eff */
[----:B------:R-:W-:-:S02]  /*5350*/  IADD3 R86, P3, PT, R87, R2, RZ ;  /* 0x0000000257567210 */ /* 0x000fc40007f7e0ff */
[-C--:B------:R-:W-:Y:S02]  /*5360*/  LEA.HI.X.SX32 R85, R85, R3.reuse, 0x1, P6 ;  /* 0x0000000355557211 */ /* 0x080fe400030f0eff */
[-C--:B------:R-:W-:Y:S01]  /*5370*/  IADD3 R88, P6, PT, R89, R2.reuse, RZ ;  /* 0x0000000259587210 */ /* 0x080fe20007fde0ff */
[----:B------:R0:W-:Y:S01]  /*5380*/  @P5 STG.E.U8 desc[UR16][R4.64], R93 ;  /* 0x0000005d04005986 */ /* 0x0001e2000c101110 */
[-C--:B------:R-:W-:Y:S02]  /*5390*/  LEA.HI.X.SX32 R87, R87, R3.reuse, 0x1, P3 ;  /* 0x0000000357577211 */ /* 0x080fe400018f0eff */
[----:B------:R-:W-:Y:S02]  /*53a0*/  IADD3 R90, P3, PT, R92, R2, RZ ;  /* 0x000000025c5a7210 */ /* 0x000fe40007f7e0ff */
[----:B------:R-:W-:Y:S02]  /*53b0*/  PRMT R95, R93, 0x9910, RZ ;  /* 0x000099105d5f7816 */ /* 0x000fe400000000ff */
[----:B------:R-:W-:-:S02]  /*53c0*/  LEA.HI.X.SX32 R89, R89, R3, 0x1, P6 ;  /* 0x0000000359597211 */ /* 0x000fc400030f0eff */
[----:B------:R-:W-:Y:S02]  /*53d0*/  ISETP.LT.AND P6, PT, R91, UR11, !P0 ;  /* 0x0000000b5b007c0c */ /* 0x000fe4000c7c1270 */
[----:B------:R-:W-:Y:S01]  /*53e0*/  LEA.HI.X.SX32 R91, R92, R3, 0x1, P3 ;  /* 0x000000035c5b7211 */ /* 0x000fe200018f0eff */
[----:B0-----:R-:W-:Y:S01]  /*53f0*/  VIADD R4, R0, 0x8 ;  /* 0x0000000800047836 */ /* 0x001fe20000000000 */
[----:B------:R-:W-:Y:S01]  /*5400*/  SHF.R.S32.HI R95, RZ, 0x8, R95 ;  /* 0x00000008ff5f7819 */ /* 0x000fe2000001145f */
[----:B------:R-:W-:Y:S01]  /*5410*/  VIADD R92, R92, UR6 ;  /* 0x000000065c5c7c36 */ /* 0x000fe20008000000 */
[----:B------:R-:W-:Y:S01]  /*5420*/  ISETP.LT.AND P5, PT, R6, UR11, !P0 ;  /* 0x0000000b06007c0c */ /* 0x000fe2000c7a1270 */
[----:B------:R-:W-:Y:S01]  /*5430*/  VIADD R6, R0, 0x6 ;  /* 0x0000000600067836 */ /* 0x000fe20000000000 */
[----:B------:R-:W-:Y:S01]  /*5440*/  ISETP.LT.AND P3, PT, R94, UR11, !P0 ;  /* 0x0000000b5e007c0c */ /* 0x000fe2000c761270 */
[----:B------:R-:W-:Y:S01]  /*5450*/  @P2 STG.E.U8 desc[UR16][R68.64], R95 ;  /* 0x0000005f44002986 */ /* 0x000fe2000c101110 */
[----:B------:R-:W-:-:S02]  /*5460*/  PRMT R94, R7, 0x9910, RZ ;  /* 0x00009910075e7816 */ /* 0x000fc400000000ff */
[----:B------:R-:W-:Y:S01]  /*5470*/  ISETP.LT.AND P2, PT, R6, UR11, !P0 ;  /* 0x0000000b06007c0c */ /* 0x000fe2000c741270 */
[----:B------:R0:W-:Y:S01]  /*5480*/  @P4 STG.E.U8 desc[UR16][R70.64], R7 ;  /* 0x0000000746004986 */ /* 0x0001e2000c101110 */
[----:B------:R-:W-:Y:S01]  /*5490*/  F2FP.SATFINITE.E4M3.F32.PACK_AB_MERGE_C R9, R9, R8, RZ ;  /* 0x000000080909723e */ /* 0x000fe200048070ff */
[----:B------:R-:W-:Y:S01]  /*54a0*/  IMAD.MOV.U32 R6, RZ, RZ, R94 ;  /* 0x000000ffff067224 */ /* 0x000fe200078e005e */
[----:B------:R-:W-:Y:S01]  /*54b0*/  F2FP.SATFINITE.E4M3.F32.PACK_AB_MERGE_C R11, R11, R10, RZ ;  /* 0x0000000a0b0b723e */ /* 0x000fe200048070ff */
[C---:B------:R-:W-:Y:S01]  /*54c0*/  VIADD R8, R0.reuse, 0x7 ;  /* 0x0000000700087836 */ /* 0x040fe20000000000 */
[----:B------:R-:W-:Y:S01]  /*54d0*/  F2FP.SATFINITE.E4M3.F32.PACK_AB_MERGE_C R13, R13, R12, RZ ;  /* 0x0000000c0d0d723e */ /* 0x000fe200048070ff */
[C---:B------:R-:W-:Y:S01]  /*54e0*/  VIADD R10, R0.reuse, 0x11 ;  /* 0x00000011000a7836 */ /* 0x040fe20000000000 */
[----:B------:R-:W-:Y:S01]  /*54f0*/  SHF.R.S32.HI R5, RZ, 0x8, R6 ;  /* 0x00000008ff057819 */ /* 0x000fe20000011406 */
[----:B------:R-:W-:Y:S01]  /*5500*/  VIADD R12, R0, 0x13 ;  /* 0x00000013000c7836 */ /* 0x000fe20000000000 */
[----:B------:R-:W-:-:S02]  /*5510*/  PRMT R6, R9, 0x9910, RZ ;  /* 0x0000991009067816 */ /* 0x000fc400000000ff */
[----:B------:R-:W-:Y:S01]  /*5520*/  ISETP.LT.AND P4, PT, R8, UR11, !P0 ;  /* 0x0000000b08007c0c */ /* 0x000fe2000c781270 */
[----:B------:R2:W-:Y:S01]  /*5530*/  @P6 STG.E.U8 desc[UR16][R72.64], R5 ;  /* 0x0000000548006986 */ /* 0x0005e2000c101110 */
[----:B------:R-:W-:Y:S01]  /*5540*/  ISETP.LT.AND P6, PT, R4, UR11, !P0 ;  /* 0x0000000b04007c0c */ /* 0x000fe2000c7c1270 */
[----:B------:R-:W-:Y:S01]  /*5550*/  IMAD.MOV.U32 R4, RZ, RZ, R6 ;  /* 0x000000ffff047224 */ /* 0x000fe200078e0006 */
[----:B------:R-:W-:Y:S01]  /*5560*/  F2FP.SATFINITE.E4M3.F32.PACK_AB_MERGE_C R15, R15, R14, RZ ;  /* 0x0000000e0f0f723e */ /* 0x000fe200048070ff */
[----:B------:R-:W-:Y:S01]  /*5570*/  VIADD R6, R0, 0x9 ;  /* 0x0000000900067836 */ /* 0x000fe20000000000 */
[----:B------:R-:W-:Y:S01]  /*5580*/  @P3 STG.E.U8 desc[UR16][R74.64], R9 ;  /* 0x000000094a003986 */ /* 0x000fe2000c101110 */
[----:B------:R-:W-:Y:S01]  /*5590*/  F2FP.SATFINITE.E4M3.F32.PACK_AB_MERGE_C R17, R17, R16, RZ ;  /* 0x000000101111723e */ /* 0x000fe200048070ff */
[----:B------:R-:W-:Y:S01]  /*55a0*/  VIADD R8, R92, UR6 ;  /* 0x000000065c087c36 */ /* 0x000fe20008000000 */
[----:B0-----:R-:W-:Y:S01]  /*55b0*/  SHF.R.S32.HI R7, RZ, 0x8, R4 ;  /* 0x00000008ff077819 */ /* 0x001fe20000011404 */
[----:B------:R-:W-:Y:S01]  /*55c0*/  VIADD R4, R0, 0xa ;  /* 0x0000000a00047836 */ /* 0x000fe20000000000 */
[----:B------:R-:W-:Y:S01]  /*55d0*/  ISETP.LT.AND P3, PT, R6, UR11, !P0 ;  /* 0x0000000b06007c0c */ /* 0x000fe2000c761270 */
[----:B------:R-:W-:Y:S01]  /*55e0*/  VIADD R14, R0, 0x3e ;  /* 0x0000003e000e7836 */ /* 0x000fe20000000000 */
[----:B------:R-:W-:Y:S01]  /*55f0*/  PRMT R6, R11, 0x9910, RZ ;  /* 0x000099100b067816 */ /* 0x000fe200000000ff */
[----:B------:R0:W-:Y:S01]  /*5600*/  @P5 STG.E.U8 desc[UR16][R76.64], R7 ;  /* 0x000000074c005986 */ /* 0x0001e2000c101110 */
[----:B------:R-:W-:Y:S01]  /*5610*/  ISETP.LT.AND P5, PT, R4, UR11, !P0 ;  /* 0x0000000b04007c0c */ /* 0x000fe2000c7a1270 */
[----:B------:R-:W-:Y:S01]  /*5620*/  VIADD R4, R0, 0xb ;  /* 0x0000000b00047836 */ /* 0x000fe20000000000 */
[----:B------:R-:W-:Y:S01]  /*5630*/  F2FP.SATFINITE.E4M3.F32.PACK_AB_MERGE_C R19, R19, R18, RZ ;  /* 0x000000121313723e */ /* 0x000fe200048070ff */
[----:B--2---:R-:W-:Y:S01]  /*5640*/  IMAD.MOV.U32 R5, RZ, RZ, R6 ;  /* 0x000000ffff057224 */ /* 0x004fe200078e0006 */
[----:B------:R2:W-:Y:S01]  /*5650*/  @P2 STG.E.U8 desc[UR16][R78.64], R11 ;  /* 0x0000000b4e002986 */ /* 0x0005e2000c101110 */
[----:B------:R-:W-:-:S02]  /*5660*/  PRMT R6, R13, 0x9910, RZ ;  /* 0x000099100d067816 */ /* 0x000fc400000000ff */
[----:B------:R-:W-:Y:S01]  /*5670*/  ISETP.LT.AND P2, PT, R4, UR11, !P0 ;  /* 0x0000000b04007c0c */ /* 0x000fe2000c741270 */
[----:B------:R-:W-:Y:S01]  /*5680*/  VIADD R4, R0, 0xc ;  /* 0x0000000c00047836 */ /* 0x000fe20000000000 */
[----:B------:R-:W-:Y:S01]  /*5690*/  SHF.R.S32.HI R5, RZ, 0x8, R5 ;  /* 0x00000008ff057819 */ /* 0x000fe20000011405 */
[----:B0-----:R-:W-:Y:S01]  /*56a0*/  IMAD.MOV.U32 R7, RZ, RZ, R6 ;  /* 0x000000ffff077224 */ /* 0x001fe200078e0006 */
[----:B------:R-:W-:-:S03]  /*56b0*/  PRMT R9, R15, 0x9910, RZ ;  /* 0x000099100f097816 */ /* 0x000fc600000000ff */
[----:B------:R-:W-:Y:S01]  /*56c0*/  @P4 STG.E.U8 desc[UR16][R80.64], R5 ;  /* 0x0000000550004986 */ /* 0x000fe2000c101110 */
[----:B------:R-:W-:Y:S01]  /*56d0*/  ISETP.LT.AND P4, PT, R4, UR11, !P0 ;  /* 0x0000000b04007c0c */ /* 0x000fe2000c781270 */
[----:B------:R-:W-:Y:S01]  /*56e0*/  VIADD R4, R0, 0xd ;  /* 0x0000000d00047836 */ /* 0x000fe20000000000 */
[----:B------:R-:W-:Y:S01]  /*56f0*/  SHF.R.S32.HI R7, RZ, 0x8, R7 ;  /* 0x00000008ff077819 */ /* 0x000fe20000011407 */
[----:B------:R0:W-:Y:S01]  /*5700*/  @P6 STG.E.U8 desc[UR16][R82.64], R13 ;  /* 0x0000000d52006986 */ /* 0x0001e2000c101110 */
[----:B------:R-:W-:Y:S02]  /*5710*/  SHF.R.S32.HI R9, RZ, 0x8, R9 ;  /* 0x00000008ff097819 */ /* 0x000fe40000011409 */
[----:B------:R-:W-:Y:S01]  /*5720*/  ISETP.LT.AND P6, PT, R4, UR11, !P0 ;  /* 0x0000000b04007c0c */ /* 0x000fe2000c7c1270 */
[----:B------:R-:W-:Y:S01]  /*5730*/  VIADD R4, R0, 0xe ;  /* 0x0000000e00047836 */ /* 0x000fe20000000000 */
[----:B------:R-:W-:Y:S01]  /*5740*/  @P3 STG.E.U8 desc[UR16][R84.64], R7 ;  /* 0x0000000754003986 */ /* 0x000fe2000c101110 */
[----:B--2---:R-:W-:-:S02]  /*5750*/  PRMT R11, R17, 0x9910, RZ ;  /* 0x00009910110b7816 */ /* 0x004fc400000000ff */
[----:B------:R-:W-:Y:S01]  /*5760*/  F2FP.SATFINITE.E4M3.F32.PACK_AB_MERGE_C R21, R21, R20, RZ ;  /* 0x000000141515723e */ /* 0x000fe200048070ff */
[----:B------:R-:W-:Y:S01]  /*5770*/  @P5 STG.E.U8 desc[UR16][R86.64], R15 ;  /* 0x0000000f56005986 */ /* 0x000fe2000c101110 */
[----:B------:R-:W-:Y:S01]  /*5780*/  ISETP.LT.AND P3, PT, R4, UR11, !P0 ;  /* 0x0000000b04007c0c */ /* 0x000fe2000c761270 */
[----:B------:R-:W-:Y:S01]  /*5790*/  VIADD R4, R0, 0xf ;  /* 0x0000000f00047836 */ /* 0x000fe20000000000 */
[----:B------:R-:W-:Y:S01]  /*57a0*/  SHF.R.S32.HI R11, RZ, 0x8, R11 ;  /* 0x00000008ff0b7819 */ /* 0x000fe2000001140b */
[----:B------:R2:W-:Y:S01]  /*57b0*/  @P2 STG.E.U8 desc[UR16][R88.64], R9 ;  /* 0x0000000958002986 */ /* 0x0005e2000c101110 */
[----:B0-----:R-:W-:Y:S02]  /*57c0*/  PRMT R13, R19, 0x9910, RZ ;  /* 0x00009910130d7816 */ /* 0x001fe400000000ff */
[----:B------:R-:W-:Y:S01]  /*57d0*/  ISETP.LT.AND P5, PT, R4, UR11, !P0 ;  /* 0x0000000b04007c0c */ /* 0x000fe2000c7a1270 */
[----:B------:R-:W-:Y:S01]  /*57e0*/  VIADD R4, R0, 0x10 ;  /* 0x0000001000047836 */ /* 0x000fe20000000000 */
[----:B------:R-:W-:Y:S01]  /*57f0*/  @P4 STG.E.U8 desc[UR16][R90.64], R17 ;  /* 0x000000115a004986 */ /* 0x000fe2000c101110 */
[----:B------:R-:W-:-:S02]  /*5800*/  SHF.R.S32.HI R13, RZ, 0x8, R13 ;  /* 0x00000008ff0d7819 */ /* 0x000fc4000001140d */
[----:B------:R-:W-:Y:S02]  /*5810*/  F2FP.SATFINITE.E4M3.F32.PACK_AB_MERGE_C R23, R23, R22, RZ ;  /* 0x000000161717723e */ /* 0x000fe400048070ff */
[----:B------:R-:W-:Y:S02]  /*5820*/  ISETP.LT.AND P2, PT, R4, UR11, !P0 ;  /* 0x0000000b04007c0c */ /* 0x000fe4000c741270 */
[----:B------:R-:W-:Y:S01]  /*5830*/  IADD3 R4, P4, PT, R92, R2, RZ ;  /* 0x000000025c047210 */ /* 0x000fe20007f9e0ff */
[----:B--2---:R-:W-:Y:S01]  /*5840*/  VIADD R9, R0, 0x12 ;  /* 0x0000001200097836 */ /* 0x004fe20000000000 */
[----:B------:R-:W-:Y:S02]  /*5850*/  F2FP.SATFINITE.E4M3.F32.PACK_AB_MERGE_C R25, R25, R24, RZ ;  /* 0x000000181919723e */ /* 0x000fe400048070ff */
[----:B------:R-:W-:Y:S02]  /*5860*/  LEA.HI.X.SX32 R5, R92, R3, 0x1, P4 ;  /* 0x000000035c057211 */ /* 0x000fe400020f0eff */
[----:B------:R-:W-:-:S02]  /*5870*/  IADD3 R6, P4, PT, R8, R2, RZ ;  /* 0x0000000208067210 */ /* 0x000fc40007f9e0ff */
[----:B------:R-:W-:Y:S01]  /*5880*/  F2FP.SATFINITE.E4M3.F32.PACK_AB_MERGE_C R27, R27, R26, RZ ;  /* 0x0000001a1b1b723e */ /* 0x000fe200048070ff */
[----:B------:R0:W-:Y:S01]  /*5890*/  @P6 STG.E.U8 desc[UR16][R4.64], R11 ;  /* 0x0000000b04006986 */ /* 0x0001e2000c101110 */
[C---:B------:R-:W-:Y:S02]  /*58a0*/  LEA.HI.X.SX32 R7, R8.reuse, R3, 0x1, P4 ;  /* 0x0000000308077211 */ /* 0x040fe400020f0eff */
[----:B------:R-:W-:Y:S01]  /*58b0*/  ISETP.LT.AND P4, PT, R9, UR11, !P0 ;  /* 0x0000000b09007c0c */ /* 0x000fe2000c781270 */
[----:B------:R-:W-:Y:S01]  /*58c0*/  VIADD R9, R8, UR6 ;  /* 0x0000000608097c36 */ /* 0x000fe20008000000 */
[----:B------:R-:W-:Y:S01]  /*58d0*/  ISETP.LT.AND P6, PT, R10, UR11, !P0 ;  /* 0x0000000b0a007c0c */ /* 0x000fe2000c7c1270 */
[----:B------:R2:W-:Y:S01]  /*58e0*/  @P3 STG.E.U8 desc[UR16][R6.64], R19 ;  /* 0x0000001306003986 */ /* 0x0005e2000c101110 */
[----:B------:R-:W-:Y:S01]  /*58f0*/  F2FP.SATFINITE.E4M3.F32.PACK_AB_MERGE_C R29, R29, R28, RZ ;  /* 0x0000001c1d1d723e */ /* 0x000fe200048070ff */
[C---:B------:R-:W-:Y:S01]  /*5900*/  VIADD R10, R9.reuse, UR6 ;  /* 0x00000006090a7c36 */ /* 0x040fe20008000000 */
[----:B------:R-:W-:-:S02]  /*5910*/  IADD3 R8, P3, PT, R9, R2, RZ ;  /* 0x0000000209087210 */ /* 0x000fc40007f7e0ff */
[----:B------:R-:W-:Y:S01]  /*5920*/  F2FP.SATFINITE.E4M3.F32.PACK_AB_MERGE_C R31, R31, R30, RZ ;  /* 0x0000001e1f1f723e */ /* 0x000fe200048070ff */
[----:B0-----:R-:W-:Y:S01]  /*5930*/  VIADD R11, R0, 0x14 ;  /* 0x00000014000b7836 */ /* 0x001fe20000000000 */
[-C--:B------:R-:W-:Y:S02]  /*5940*/  LEA.HI.X.SX32 R9, R9, R3.reuse, 0x1, P3 ;  /* 0x0000000309097211 */ /* 0x080fe400018f0eff */
[C---:B------:R-:W-:Y:S02]  /*5950*/  IADD3 R4, P3, PT, R10.reuse, R2, RZ ;  /* 0x000000020a047210 */ /* 0x040fe40007f7e0ff */
[----:B------:R-:W-:Y:S01]  /*5960*/  F2FP.SATFINITE.E4M3.F32.PACK_AB_MERGE_C R33, R33, R32, RZ ;  /* 0x000000202121723e */ /* 0x000fe200048070ff */
[----:B------:R0:W-:Y:S01]  /*5970*/  @P5 STG.E.U8 desc[UR16][R8.64], R13 ;  /* 0x0000000d08005986 */ /* 0x0001e2000c101110 */
[C---:B------:R-:W-:Y:S01]  /*5980*/  LEA.HI.X.SX32 R5, R10.reuse, R3, 0x1, P3 ;  /* 0x000000030a057211 */ /* 0x040fe200018f0eff */
[----:B------:R-:W-:Y:S01]  /*5990*/  VIADD R10, R10, UR6 ;  /* 0x000000060a0a7c36 */ /* 0x000fe20008000000 */
[----:B------:R-:W-:-:S02]  /*59a0*/  ISETP.LT.AND P3, PT, R11, UR11, !P0 ;  /* 0x0000000b0b007c0c */ /* 0x000fc4000c761270 */
[----:B------:R-:W-:Y:S01]  /*59b0*/  ISETP.LT.AND P5, PT, R12, UR11, !P0 ;  /* 0x0000000b0c007c0c */ /* 0x000fe2000c7a1270 */
[----:B------:R3:W-:Y:S01]  /*59c0*/  @P2 STG.E.U8 desc[UR16][R4.64], R21 ;  /* 0x0000001504002986 */ /* 0x0007e2000c101110 */
[CC--:B--2---:R-:W-:Y:S01]  /*59d0*/  IADD3 R6, P2, PT, R10.reuse, R2.reuse, RZ ;  /* 0x000000020a067210 */ /* 0x0c4fe20007f5e0ff */
[C---:B------:R-:W-:Y:S01]  /*59e0*/  VIADD R11, R10.reuse, UR6 ;  /* 0x000000060a0b7c36 */ /* 0x040fe20008000000 */
[----:B------:R-:W-:Y:S02]  /*59f0*/  PRMT R12, R21, 0x9910, RZ ;  /* 0x00009910150c7816 */ /* 0x000fe400000000ff */
[-C--:B------:R-:W-:Y:S01]  /*5a00*/  LEA.HI.X.SX32 R7, R10, R3.reuse, 0x1, P2 ;  /* 0x000000030a077211 */ /* 0x080fe200010f0eff */
[C---:B------:R-:W-:Y:S01]  /*5a10*/  VIADD R10, R0.reuse, 0x16 ;  /* 0x00000016000a7836 */ /* 0x040fe20000000000 */
[CC--:B0-----:R-:W-:Y:S02]  /*5a20*/  IADD3 R8, P2, PT, R11.reuse, R2.reuse, RZ ;  /* 0x000000020b087210 */ /* 0x0c1fe40007f5e0ff */
[----:B------:R-:W-:Y:S01]  /*5a30*/  SHF.R.S32.HI R13, RZ, 0x8, R12 ;  /* 0x00000008ff0d7819 */ /* 0x000fe2000001140c */
[----:B------:R-:W-:Y:S01]  /*5a40*/  VIADD R12, R0, 0x15 ;  /* 0x00000015000c7836 */ /* 0x000fe20000000000 */
[C---:B------:R-:W-:Y:S01]  /*5a50*/  LEA.HI.X.SX32 R9, R11.reuse, R3, 0x1, P2 ;  /* 0x000000030b097211 */ /* 0x040fe200010f0eff */
[----:B------:R-:W-:Y:S01]  /*5a60*/  VIADD R11, R11, UR6 ;  /* 0x000000060b0b7c36 */ /* 0x000fe20008000000 */
[----:B------:R-:W-:Y:S01]  /*5a70*/  ISETP.LT.AND P2, PT, R10, UR11, !P0 ;  /* 0x0000000b0a007c0c */ /* 0x000fe2000c741270 */
[----:B------:R0:W-:Y:S01]  /*5a80*/  @P6 STG.E.U8 desc[UR16][R6.64], R13 ;  /* 0x0000000d06006986 */ /* 0x0001e2000c101110 */
[----:B------:R-:W-:Y:S01]  /*5a90*/  ISETP.LT.AND P6, PT, R12, UR11, !P0 ;  /* 0x0000000b0c007c0c */ /* 0x000fe2000c7c1270 */
[----:B------:R-:W-:Y:S01]  /*5aa0*/  VIADD R10, R11, UR6 ;  /* 0x000000060b0a7c36 */ /* 0x000fe20008000000 */
[----:B------:R-:W-:Y:S01]  /*5ab0*/  PRMT R12, R23, 0x9910, RZ ;  /* 0x00009910170c7816 */ /* 0x000fe200000000ff */
[----:B------:R2:W-:Y:S01]  /*5ac0*/  @P4 STG.E.U8 desc[UR16][R8.64], R23 ;  /* 0x0000001708004986 */ /* 0x0005e2000c101110 */
[----:B---3--:R-:W-:-:S02]  /*5ad0*/  IADD3 R4, P4, PT, R11, R2, RZ ;  /* 0x000000020b047210 */ /* 0x008fc40007f9e0ff */
[----:B------:R-:W-:Y:S02]  /*5ae0*/  F2FP.SATFINITE.E4M3.F32.PACK_AB_MERGE_C R35, R35, R34, RZ ;  /* 0x000000222323723e */ /* 0x000fe400048070ff */
[-C--:B------:R-:W-:Y:S01]  /*5af0*/  LEA.HI.X.SX32 R5, R11, R3.reuse, 0x1, P4 ;  /* 0x000000030b057211 */ /* 0x080fe200020f0eff */
[----:B------:R-:W-:Y:S01]  /*5b00*/  VIADD R11, R0, 0x18 ;  /* 0x00000018000b7836 */ /* 0x000fe20000000000 */
[----:B------:R-:W-:Y:S02]  /*5b10*/  F2FP.SATFINITE.E4M3.F32.PACK_AB_MERGE_C R37, R37, R36, RZ ;  /* 0x000000242525723e */ /* 0x000fe400048070ff */
[-C--:B0-----:R-:W-:Y:S02]  /*5b20*/  IADD3 R6, P4, PT, R10, R2.reuse, RZ ;  /* 0x000000020a067210 */ /* 0x081fe40007f9e0ff */
[----:B------:R-:W-:Y:S01]  /*5b30*/  SHF.R.S32.HI R13, RZ, 0x8, R12 ;  /* 0x00000008ff0d7819 */ /* 0x000fe2000001140c */
[----:B------:R-:W-:Y:S01]  /*5b40*/  VIADD R12, R0, 0x17 ;  /* 0x00000017000c7836 */ /* 0x000fe20000000000 */
[C---:B------:R-:W-:Y:S01]  /*5b50*/  LEA.HI.X.SX32 R7, R10.reuse, R3, 0x1, P4 ;  /* 0x000000030a077211 */ /* 0x040fe200020f0eff */
[----:B------:R-:W-:Y:S01]  /*5b60*/  VIADD R10, R10, UR6 ;  /* 0x000000060a0a7c36 */ /* 0x000fe20008000000 */
[----:B------:R-:W-:Y:S01]  /*5b70*/  ISETP.LT.AND P4, PT, R11, UR11, !P0 ;  /* 0x0000000b0b007c0c */ /* 0x000fe2000c781270 */
[----:B------:R0:W-:Y:S01]  /*5b80*/  @P5 STG.E.U8 desc[UR16][R4.64], R13 ;  /* 0x0000000d04005986 */ /* 0x0001e2000c101110 */
[----:B------:R-:W-:Y:S01]  /*5b90*/  ISETP.LT.AND P5, PT, R12, UR11, !P0 ;  /* 0x0000000b0c007c0c */ /* 0x000fe2000c7a1270 */
[C---:B------:R-:W-:Y:S01]  /*5ba0*/  VIADD R11, R10.reuse, UR6 ;  /* 0x000000060a0b7c36 */ /* 0x040fe20008000000 */
[----:B------:R-:W-:Y:S01]  /*5bb0*/  PRMT R12, R25, 0x9910, RZ ;  /* 0x00009910190c7816 */ /* 0x000fe200000000ff */
[----:B------:R3:W-:Y:S01]  /*5bc0*/  @P3 STG.E.U8 desc[UR16][R6.64], R25 ;  /* 0x0000001906003986 */ /* 0x0007e2000c101110 */
[----:B--2---:R-:W-:-:S02]  /*5bd0*/  IADD3 R8, P3, PT, R10, R2, RZ ;  /* 0x000000020a087210 */ /* 0x004fc40007f7e0ff */
[----:B------:R-:W-:Y:S02]  /*5be0*/  F2FP.SATFINITE.E4M3.F32.PACK_AB_MERGE_C R39, R39, R38, RZ ;  /* 0x000000262727723e */ /* 0x000fe400048070ff */
[-C--:B------:R-:W-:Y:S01]  /*5bf0*/  LEA.HI.X.SX32 R9, R10, R3.reuse, 0x1, P3 ;  /* 0x000000030a097211 */ /* 0x080fe200018f0eff */
[C---:B------:R-:W-:Y:S01]  /*5c00*/  VIADD R10, R0.reuse, 0x1a ;  /* 0x0000001a000a7836 */ /* 0x040fe20000000000 */
[----:B------:R-:W-:Y:S02]  /*5c10*/  F2FP.SATFINITE.E4M3.F32.PACK_AB_MERGE_C R41, R41, R40, RZ ;  /* 0x000000282929723e */ /* 0x000fe400048070ff */
        /* <DEDUP_REMOVED lines=111> */
[----:B------:R-:W-:Y:S02]  /*6310*/  PRMT R15, R65, 0x9910, RZ ;  /* 0x00009910410f7816 */ /* 0x000fe400000000ff */
        /* <DEDUP_REMOVED lines=12> */
[----:B------:R-:W-:Y:S02]  /*63e0*/  PRMT R17, R67, 0x9910, RZ ;  /* 0x0000991043117816 */ /* 0x000fe400000000ff */
[-C--:B------:R-:W-:Y:S01]  /*63f0*/  LEA.HI.X.SX32 R5, R10, R3.reuse, 0x1, P4 ;  /* 0x000000030a057211 */ /* 0x080fe200020f0eff */
[C---:B------:R-:W-:Y:S01]  /*6400*/  VIADD R10, R0.reuse, 0x2a ;  /* 0x0000002a000a7836 */ /* 0x040fe20000000000 */
[----:B------:R-:W-:Y:S02]  /*6410*/  SHF.R.S32.HI R15, RZ, 0x8, R15 ;  /* 0x00000008ff0f7819 */ /* 0x000fe4000001140f */
        /* <DEDUP_REMOVED lines=12> */
[----:B------:R-:W-:Y:S02]  /*64e0*/  SHF.R.S32.HI R17, RZ, 0x8, R17 ;  /* 0x00000008ff117819 */ /* 0x000fe40000011411 */
[-C--:B------:R-:W-:Y:S01]  /*64f0*/  LEA.HI.X.SX32 R9, R11, R3.reuse, 0x1, P3 ;  /* 0x000000030b097211 */ /* 0x080fe200018f0eff */
[----:B------:R-:W-:Y:S01]  /*6500*/  VIADD R11, R0, 0x2c ;  /* 0x0000002c000b7836 */ /* 0x000fe20000000000 */
        /* <DEDUP_REMOVED lines=11> */
[----:B--2---:R-:W-:-:S04]  /*65c0*/  IADD3 R6, P2, PT, R10, R2, RZ ;  /* 0x000000020a067210 */ /* 0x004fc80007f5e0ff */
        /* <DEDUP_REMOVED lines=13> */
[----:B---3--:R-:W-:-:S04]  /*66a0*/  IADD3 R4, P4, PT, R11, R2, RZ ;  /* 0x000000020b047210 */ /* 0x008fc80007f9e0ff */
        /* <DEDUP_REMOVED lines=98> */
[----:B------:R-:W-:Y:S01]  /*6cd0*/  LEA.HI.X.SX32 R9, R10, R3, 0x1, P3 ;  /* 0x000000030a097211 */ /* 0x000fe200018f0eff */
[C---:B------:R-:W-:Y:S01]  /*6ce0*/  VIADD R10, R11.reuse, UR6 ;  /* 0x000000060b0a7c36 */ /* 0x040fe20008000000 */
[----:B0-----:R-:W-:Y:S01]  /*6cf0*/  SHF.R.S32.HI R13, RZ, 0x8, R12 ;  /* 0x00000008ff0d7819 */ /* 0x001fe2000001140c */
[----:B------:R-:W-:Y:S01]  /*6d00*/  VIADD R12, R0, 0x3d ;  /* 0x0000003d000c7836 */ /* 0x000fe20000000000 */
[----:B------:R-:W-:-:S03]  /*6d10*/  IADD3 R4, P3, PT, R11, R2, RZ ;  /* 0x000000020b047210 */ /* 0x000fc60007f7e0ff */
[----:B------:R0:W-:Y:S01]  /*6d20*/  @P6 STG.E.U8 desc[UR16][R8.64], R13 ;  /* 0x0000000d08006986 */ /* 0x0001e2000c101110 */
[-C--:B------:R-:W-:Y:S01]  /*6d30*/  LEA.HI.X.SX32 R5, R11, R3.reuse, 0x1, P3 ;  /* 0x000000030b057211 */ /* 0x080fe200018f0eff */
[C---:B------:R-:W-:Y:S01]  /*6d40*/  VIADD R11, R10.reuse, UR6 ;  /* 0x000000060a0b7c36 */ /* 0x040fe20008000000 */
[-C--:B---3--:R-:W-:Y:S02]  /*6d50*/  IADD3 R6, P6, PT, R10, R2.reuse, RZ ;  /* 0x000000020a067210 */ /* 0x088fe40007fde0ff */
[----:B------:R-:W-:Y:S01]  /*6d60*/  ISETP.LT.AND P3, PT, R12, UR11, !P0 ;  /* 0x0000000b0c007c0c */ /* 0x000fe2000c761270 */
[C---:B------:R-:W-:Y:S01]  /*6d70*/  VIADD R12, R11.reuse, UR6 ;  /* 0x000000060b0c7c36 */ /* 0x040fe20008000000 */
[-C--:B------:R-:W-:Y:S01]  /*6d80*/  LEA.HI.X.SX32 R7, R10, R3.reuse, 0x1, P6 ;  /* 0x000000030a077211 */ /* 0x080fe200030f0eff */
[----:B------:R2:W-:Y:S01]  /*6d90*/  @P2 STG.E.U8 desc[UR16][R4.64], R63 ;  /* 0x0000003f04002986 */ /* 0x0005e2000c101110 */
[CC--:B------:R-:W-:Y:S02]  /*6da0*/  IADD3 R10, P6, PT, R11.reuse, R2.reuse, RZ ;  /* 0x000000020b0a7210 */ /* 0x0c0fe40007fde0ff */
[----:B------:R-:W-:Y:S01]  /*6db0*/  ISETP.LT.AND P2, PT, R14, UR11, !P0 ;  /* 0x0000000b0e007c0c */ /* 0x000fe2000c741270 */
[----:B------:R-:W-:Y:S01]  /*6dc0*/  VIADD R14, R0, 0x3f ;  /* 0x0000003f000e7836 */ /* 0x000fe20000000000 */
[----:B------:R-:W-:Y:S01]  /*6dd0*/  LEA.HI.X.SX32 R11, R11, R3, 0x1, P6 ;  /* 0x000000030b0b7211 */ /* 0x000fe200030f0eff */
[C---:B------:R-:W-:Y:S01]  /*6de0*/  VIADD R0, R12.reuse, UR6 ;  /* 0x000000060c007c36 */ /* 0x040fe20008000000 */
[----:B0-----:R-:W-:-:S02]  /*6df0*/  IADD3 R8, P6, PT, R12, R2, RZ ;  /* 0x000000020c087210 */ /* 0x001fc40007fde0ff */
[----:B------:R-:W-:Y:S02]  /*6e00*/  ISETP.LT.AND P0, PT, R14, UR11, !P0 ;  /* 0x0000000b0e007c0c */ /* 0x000fe4000c701270 */
[-C--:B------:R-:W-:Y:S01]  /*6e10*/  LEA.HI.X.SX32 R9, R12, R3.reuse, 0x1, P6 ;  /* 0x000000030c097211 */ /* 0x080fe200030f0eff */
[C---:B------:R-:W-:Y:S01]  /*6e20*/  VIADD R12, R0.reuse, UR6 ;  /* 0x00000006000c7c36 */ /* 0x040fe20008000000 */
[CC--:B--2---:R-:W-:Y:S02]  /*6e30*/  IADD3 R4, P6, PT, R0.reuse, R2.reuse, RZ ;  /* 0x0000000200047210 */ /* 0x0c4fe40007fde0ff */
[----:B------:R-:W-:Y:S02]  /*6e40*/  PRMT R13, R63, 0x9910, RZ ;  /* 0x000099103f0d7816 */ /* 0x000fe400000000ff */
[----:B------:R-:W-:Y:S02]  /*6e50*/  LEA.HI.X.SX32 R5, R0, R3, 0x1, P6 ;  /* 0x0000000300057211 */ /* 0x000fe400030f0eff */
[----:B------:R-:W-:-:S02]  /*6e60*/  IADD3 R2, P6, PT, R12, R2, RZ ;  /* 0x000000020c027210 */ /* 0x000fc40007fde0ff */
[----:B------:R-:W-:Y:S02]  /*6e70*/  SHF.R.S32.HI R13, RZ, 0x8, R13 ;  /* 0x00000008ff0d7819 */ /* 0x000fe4000001140d */
[----:B------:R-:W-:-:S03]  /*6e80*/  LEA.HI.X.SX32 R3, R12, R3, 0x1, P6 ;  /* 0x000000030c037211 */ /* 0x000fc600030f0eff */
[----:B------:R0:W-:Y:S04]  /*6e90*/  @P5 STG.E.U8 desc[UR16][R6.64], R13 ;  /* 0x0000000d06005986 */ /* 0x0001e8000c101110 */
[----:B------:R0:W-:Y:S04]  /*6ea0*/  @P4 STG.E.U8 desc[UR16][R10.64], R65 ;  /* 0x000000410a004986 */ /* 0x0001e8000c101110 */
[----:B------:R0:W-:Y:S04]  /*6eb0*/  @P3 STG.E.U8 desc[UR16][R8.64], R15 ;  /* 0x0000000f08003986 */ /* 0x0001e8000c101110 */
[----:B------:R0:W-:Y:S04]  /*6ec0*/  @P2 STG.E.U8 desc[UR16][R4.64], R67 ;  /* 0x0000004304002986 */ /* 0x0001e8000c101110 */
[----:B------:R0:W-:Y:S01]  /*6ed0*/  @P0 STG.E.U8 desc[UR16][R2.64], R17 ;  /* 0x0000001102000986 */ /* 0x0001e2000c101110 */
[----:B-1----:R-:W-:Y:S06]  /*6ee0*/  BAR.SYNC.DEFER_BLOCKING 0x0 ;  /* 0x0000000000007b1d */ /* 0x002fec0000010000 */
[----:B------:R-:W-:Y:S05]  /*6ef0*/  @P1 BRA `(.L_x_13) ;  /* 0x0000000000a01947 */ /* 0x000fea0003800000 */
[----:B------:R-:W1:Y:S01]  /*6f00*/  S2UR UR5, SR_CgaCtaId ;  /* 0x00000000000579c3 */ /* 0x000e620000008800 */
[----:B------:R-:W-:Y:S01]  /*6f10*/  NOP ;  /* 0x0000000000007918 */ /* 0x000fe20000000000 */
[----:B------:R-:W-:Y:S01]  /*6f20*/  UMOV UR4, 0x50 ;  /* 0x0000005000047882 */ /* 0x000fe20000000000 */
[----:B------:R-:W-:Y:S02]  /*6f30*/  IMAD.U32 R0, RZ, RZ, UR19 ;  /* 0x00000013ff007e24 */ /* 0x000fe4000f8e00ff */
[----:B0-----:R-:W-:Y:S02]  /*6f40*/  IMAD.MOV.U32 R3, RZ, RZ, 0x3 ;  /* 0x00000003ff037424 */ /* 0x001fe400078e00ff */
[----:B------:R-:W-:Y:S01]  /*6f50*/  IMAD.MOV.U32 R7, RZ, RZ, 0x1 ;  /* 0x00000001ff077424 */ /* 0x000fe200078e00ff */
[----:B------:R-:W-:-:S04]  /*6f60*/  LOP3.LUT R0, R0, 0xffff, RZ, 0xc0, !PT ;  /* 0x0000ffff00007812 */ /* 0x000fc800078ec0ff */
[----:B------:R-:W-:-:S05]  /*6f70*/  SHF.R.U32.HI R0, RZ, 0x5, R0 ;  /* 0x00000005ff007819 */ /* 0x000fca0000011600 */
[----:B------:R-:W-:Y:S01]  /*6f80*/  VIADD R2, R0, 0x10 ;  /* 0x0000001000027836 */ /* 0x000fe20000000000 */
[----:B------:R-:W-:Y:S01]  /*6f90*/  SHF.L.U32 R0, R3, R0, RZ ;  /* 0x0000000003007219 */ /* 0x000fe200000006ff */
[----:B-1----:R-:W-:-:S03]  /*6fa0*/  ULEA UR6, UR5, UR4, 0x18 ;  /* 0x0000000405067291 */ /* 0x002fc6000f8ec0ff */
[----:B------:R-:W-:-:S04]  /*6fb0*/  SHF.L.U32 R3, R7, R2, RZ ;  /* 0x0000000207037219 */ /* 0x000fc800000006ff */
[----:B------:R-:W-:Y:S02]  /*6fc0*/  LOP3.LUT R0, R3, R0, RZ, 0xfc, !PT ;  /* 0x0000000003007212 */ /* 0x000fe400078efcff */
[----:B------:R-:W0:Y:S02]  /*6fd0*/  LDS R5, [UR6] ;  /* 0x00000006ff057984 */ /* 0x000e240008000800 */
[C---:B------:R-:W-:Y:S02]  /*6fe0*/  LOP3.LUT R2, R0.reuse, 0xffff, RZ, 0xc0, !PT ;  /* 0x0000ffff00027812 */ /* 0x040fe400078ec0ff */
[----:B0-----:R-:W-:-:S04]  /*6ff0*/  LOP3.LUT R3, R0, 0xffff, R5, 0x80, !PT ;  /* 0x0000ffff00037812 */ /* 0x001fc800078e8005 */
[----:B------:R-:W-:-:S13]  /*7000*/  ISETP.NE.AND P0, PT, R3, R2, PT ;  /* 0x000000020300720c */ /* 0x000fda0003f05270 */
[----:B------:R-:W-:Y:S05]  /*7010*/  @P0 BRA `(.L_x_14) ;  /* 0x0000000000500947 */ /* 0x000fea0003800000 */
[----:B------:R-:W-:Y:S02]  /*7020*/  SHF.R.U32.HI R5, RZ, 0x10, R5 ;  /* 0x00000010ff057819 */ /* 0x000fe40000011605 */
[----:B------:R-:W-:-:S04]  /*7030*/  SHF.R.U32.HI R2, RZ, 0x10, R0 ;  /* 0x00000010ff027819 */ /* 0x000fc80000011600 */
[----:B------:R-:W-:-:S04]  /*7040*/  LOP3.LUT R5, R5, R2, RZ, 0xc0, !PT ;  /* 0x0000000205057212 */ /* 0x000fc800078ec0ff */
[----:B------:R-:W-:-:S13]  /*7050*/  ISETP.NE.AND P0, PT, R5, R2, PT ;  /* 0x000000020500720c */ /* 0x000fda0003f05270 */
[----:B------:R-:W-:Y:S05]  /*7060*/  @P0 BRA `(.L_x_15) ;  /* 0x0000000000300947 */ /* 0x000fea0003800000 */
[----:B------:R-:W-:Y:S01]  /*7070*/  R2UR UR4, R0 ;  /* 0x00000000000472ca */ /* 0x000fe200000e0000 */
[----:B------:R-:W-:Y:S01]  /*7080*/  VOTEU.ANY UR5, UPT, PT ;  /* 0x0000000000057886 */ /* 0x000fe200038e0100 */
[----:B------:R-:W0:Y:S01]  /*7090*/  S2R R0, SR_LANEID ;  /* 0x0000000000007919 */ /* 0x000e220000000000 */
[----:B------:R-:W-:-:S10]  /*70a0*/  UFLO.U32 UR5, UR5 ;  /* 0x00000005000572bd */ /* 0x000fd400080e0000 */
[----:B------:R-:W-:-:S06]  /*70b0*/  ULOP3.LUT UR4, URZ, UR4, URZ, 0x33, !UPT ;  /* 0x00000004ff047292 */ /* 0x000fcc000f8e33ff */
[----:B------:R-:W-:-:S04]  /*70c0*/  IMAD.U32 R2, RZ, RZ, UR4 ;  /* 0x00000004ff027e24 */ /* 0x000fc8000f8e00ff */
[----:B------:R-:W1:Y:S02]  /*70d0*/  REDUX UR7, R2 ;  /* 0x00000000020773c4 */ /* 0x000e640000000000 */
[----:B------:R2:W-:Y:S01]  /*70e0*/  UTCATOMSWS.AND URZ, UR4 ;  /* 0x0000000400ff79e3 */ /* 0x0005e20008000000 */
[----:B0-----:R-:W-:Y:S01]  /*70f0*/  ISETP.EQ.U32.AND P0, PT, R0, UR5, PT ;  /* 0x0000000500007c0c */ /* 0x001fe2000bf02070 */
[----:B-1----:R-:W-:-:S12]  /*7100*/  IMAD.U32 R0, RZ, RZ, UR7 ;  /* 0x00000007ff007e24 */ /* 0x002fd8000f8e00ff */
[----:B------:R2:W-:Y:S01]  /*7110*/  @P0 ATOMS.AND RZ, [UR6], R0 ;  /* 0x00000000ffff098c */ /* 0x0005e2000a800006 */
[----:B------:R-:W-:Y:S05]  /*7120*/  BRA `(.L_x_13) ;  /* 0x0000000000147947 */ /* 0x000fea0003800000 */
.L_x_15:
[----:B------:R-:W-:-:S07]  /*7130*/  MOV R2, 0x7150 ;  /* 0x0000715000027802 */ /* 0x000fce0000000f00 */
[----:B------:R-:W-:Y:S05]  /*7140*/  CALL.REL.NOINC `($__internal_0_$__cuda_sm10x_tcgen05_guardrail_trap_col_being_dealloced_not_returned_by_alloc) ;  /* 0x00000000002c7944 */ /* 0x000fea0003c00000 */
[----:B------:R-:W-:Y:S05]  /*7150*/  BRA `(.L_x_13) ;  /* 0x0000000000087947 */ /* 0x000fea0003800000 */
.L_x_14:
[----:B------:R-:W-:-:S07]  /*7160*/  MOV R2, 0x7180 ;  /* 0x0000718000027802 */ /* 0x000fce0000000f00 */
[----:B------:R-:W-:Y:S05]  /*7170*/  CALL.REL.NOINC `($__internal_2_$__cuda_sm10x_tcgen05_guardrail_trap_unallocated_columns_being_dealloced) ;  /* 0x0000000000387944 */ /* 0x000fea0003c00000 */
.L_x_13:
[----:B------:R-:W-:Y:S01]  /*7180*/  NOP ;  /* 0x0000000000007918 */ /* 0x000fe20000000000 */
[----:B--2---:R-:W-:Y:S05]  /*7190*/  EXIT ;  /* 0x000000000000794d */ /* 0x004fea0003800000 */
.L_x_8:
[----:B------:R-:W0:Y:S02]  /*71a0*/  SYNCS.PHASECHK.TRANS64.TRYWAIT P6, [UR13], R122 ;  /* 0x0000007aff0075a7 */ /* 0x000e2400080c110d */
[----:B0-----:R-:W-:Y:S05]  /*71b0*/  @!P6 BRA `(.L_x_8) ;  /* 0xfffffffc00f8e947 */ /* 0x001fea000383ffff */
[----:B------:R-:W-:Y:S05]  /*71c0*/  BRA `(.L_x_16) ;  /* 0xffffffcc00787947 */ /* 0x000fea000383ffff */
.L_x_12:
[----:B------:R-:W3:Y:S02]  /*71d0*/  SYNCS.PHASECHK.TRANS64.TRYWAIT P0, [UR13], R3 ;  /* 0x00000003ff0075a7 */ /* 0x000ee4000800110d */
[----:B---3--:R-:W-:Y:S05]  /*71e0*/  @!P0 BRA `(.L_x_12) ;  /* 0xfffffffc00f88947 */ /* 0x008fea000383ffff */
[----:B------:R-:W-:Y:S05]  /*71f0*/  BRA `(.L_x_11) ;  /* 0xffffffdc00847947 */ /* 0x000fea000383ffff */
        .weak           $__internal_0_$__cuda_sm10x_tcgen05_guardrail_trap_col_being_dealloced_not_returned_by_alloc
        .type           $__internal_0_$__cuda_sm10x_tcgen05_guardrail_trap_col_being_dealloced_not_returned_by_alloc,@function
        .size           $__internal_0_$__cuda_sm10x_tcgen05_guardrail_trap_col_being_dealloced_not_returned_by_alloc,($__internal_1_$__cuda_sm10x_tcgen05_guardrail_trap_phase_invalid_during_alloc - $__internal_0_$__cuda_sm10x_tcgen05_guardrail_trap_col_being_dealloced_not_returned_by_alloc)
$__internal_0_$__cuda_sm10x_tcgen05_guardrail_trap_col_being_dealloced_not_returned_by_alloc:
[----:B------:R-:W-:Y:S05]  /*7200*/  BPT.TRAP 0x1 ;  /* 0x000000040000795c */ /* 0x000fea0000300000 */
[----:B------:R-:W-:-:S04]  /*7210*/  IMAD.MOV.U32 R3, RZ, RZ, 0x0 ;  /* 0x00000000ff037424 */ /* 0x000fc800078e00ff */
[----:B------:R-:W-:Y:S05]  /*7220*/  RET.REL.NODEC R2 `(matmul_kernel) ;  /* 0xffffff8c02747950 */ /* 0x000fea0003c3ffff */
        .weak           $__internal_1_$__cuda_sm10x_tcgen05_guardrail_trap_phase_invalid_during_alloc
        .type           $__internal_1_$__cuda_sm10x_tcgen05_guardrail_trap_phase_invalid_during_alloc,@function
        .size           $__internal_1_$__cuda_sm10x_tcgen05_guardrail_trap_phase_invalid_during_alloc,($__internal_2_$__cuda_sm10x_tcgen05_guardrail_trap_unallocated_columns_being_dealloced - $__internal_1_$__cuda_sm10x_tcgen05_guardrail_trap_phase_invalid_during_alloc)
$__internal_1_$__cuda_sm10x_tcgen05_guardrail_trap_phase_invalid_during_alloc:
[----:B------:R-:W-:Y:S05]  /*7230*/  BPT.TRAP 0x1 ;  /* 0x000000040000795c */ /* 0x000fea0000300000 */
[----:B------:R-:W-:-:S04]  /*7240*/  IMAD.MOV.U32 R3, RZ, RZ, 0x0 ;  /* 0x00000000ff037424 */ /* 0x000fc800078e00ff */
[----:B------:R-:W-:Y:S05]  /*7250*/  RET.REL.NODEC R2 `(matmul_kernel) ;  /* 0xffffff8c02687950 */ /* 0x000fea0003c3ffff */
        .weak           $__internal_2_$__cuda_sm10x_tcgen05_guardrail_trap_unallocated_columns_being_dealloced
        .type           $__internal_2_$__cuda_sm10x_tcgen05_guardrail_trap_unallocated_columns_being_dealloced,@function
        .size           $__internal_2_$__cuda_sm10x_tcgen05_guardrail_trap_unallocated_columns_being_dealloced,(.L_x_20 - $__internal_2_$__cuda_sm10x_tcgen05_guardrail_trap_unallocated_columns_being_dealloced)
$__internal_2_$__cuda_sm10x_tcgen05_guardrail_trap_unallocated_columns_being_dealloced:
[----:B------:R-:W-:Y:S05]  /*7260*/  BPT.TRAP 0x1 ;  /* 0x000000040000795c */ /* 0x000fea0000300000 */
[----:B------:R-:W-:-:S04]  /*7270*/  IMAD.MOV.U32 R3, RZ, RZ, 0x0 ;  /* 0x00000000ff037424 */ /* 0x000fc800078e00ff */
[----:B------:R-:W-:Y:S05]  /*7280*/  RET.REL.NODEC R2 `(matmul_kernel) ;  /* 0xffffff8c025c7950 */ /* 0x000fea0003c3ffff */
.L_x_17:
[----:B------:R-:W-:-:S00]  /*7290*/  BRA `(.L_x_17) ;  /* 0xfffffffc00fc7947 */ /* 0x000fc0000383ffff */
[----:B------:R-:W-:-:S00]  /*72a0*/  NOP ;  /* 0x0000000000007918 */ /* 0x000fc00000000000 */
        /* <DEDUP_REMOVED lines=13> */
.L_x_20:


//--------------------- .nv.shared.matmul_kernel  --------------------------
	.section	.nv.shared.matmul_kernel,"aw",@nobits
	.sectionflags	@""
	.align	16
	.zero		1024


//--------------------- .nv.shared.reserved.0     --------------------------
	.section	.nv.shared.reserved.0,"aw",@nobits
	.align	8
	.weak		__nv_reservedSMEM_offset_0_alias
	.size		__nv_reservedSMEM_offset_0_alias, 0, 64
	.other		__nv_reservedSMEM_offset_0_alias,@"STO_CUDA_RESERVED_SHARED STV_DEFAULT"
__nv_reservedSMEM_offset_0_alias:
	.zero		0
.nv.shared.reserved.0:
	.zero		64
	.weak		__nv_reservedSMEM_allocation_phase
	.type		__nv_reservedSMEM_allocation_phase,@object
	.size		__nv_reservedSMEM_allocation_phase,(.L_0 - __nv_reservedSMEM_allocation_phase)
__nv_reservedSMEM_allocation_phase:
	.zero		1
.L_0:
	.zero		7
	.weak		__nv_reservedSMEM_devtool_atexit_pc
	.type		__nv_reservedSMEM_devtool_atexit_pc,@object
	.size		__nv_reservedSMEM_devtool_atexit_pc,(__nv_reservedSMEM_allocation_mask - __nv_reservedSMEM_devtool_atexit_pc)
__nv_reservedSMEM_devtool_atexit_pc:
	.zero		8
	.weak		__nv_reservedSMEM_allocation_mask
	.type		__nv_reservedSMEM_allocation_mask,@object
	.size		__nv_reservedSMEM_allocation_mask,(.L_2 - __nv_reservedSMEM_allocation_mask)
__nv_reservedSMEM_allocation_mask:
	.zero		4
.L_2:


//--------------------- .nv.constant0.matmul_kernel --------------------------
	.section	.nv.constant0.matmul_kernel,"a",@progbits
	.sectionflags	@""
	.align	4
.nv.constant0.matmul_kernel:
	.zero		976


//--------------------- SYMBOLS --------------------------

	.type		.nv.reservedSmem.offset0,@object
	.size		.nv.reservedSmem.offset0,0x4
	.type		.nv.reservedSmem.cap,@object
	.size		.nv.reservedSmem.cap,0x4
